	.headerflags	@"EF_CUDA_TEXMODE_UNIFIED EF_CUDA_64BIT_ADDRESS EF_CUDA_ACCELERATORS EF_CUDA_SM90 EF_CUDA_VIRTUAL_SM(EF_CUDA_SM90)"
	.elftype	@"ET_EXEC"


//--------------------- .nv.info                  --------------------------
	.section	.nv.info,"",@"SHT_CUDA_INFO"
	.align	4


	//----- nvinfo : EIATTR_REGCOUNT
	.align		4
        /*0000*/ 	.byte	0x04, 0x2f
        /*0002*/ 	.short	(.L_2 - .L_1)
	.align		4
.L_1:
        /*0004*/ 	.word	index@(triton_red_fused_add_native_layer_norm_native_layer_norm_backward_11)
        /*0008*/ 	.word	0x00000028


	//----- nvinfo : EIATTR_MIN_STACK_SIZE
	.align		4
.L_2:
        /*000c*/ 	.byte	0x04, 0x12
        /*000e*/ 	.short	(.L_4 - .L_3)
	.align		4
.L_3:
        /*0010*/ 	.word	index@(triton_red_fused_add_native_layer_norm_native_layer_norm_backward_11)
        /*0014*/ 	.word	0x00000000


	//----- nvinfo : EIATTR_FRAME_SIZE
	.align		4
.L_4:
        /*0018*/ 	.byte	0x04, 0x11
        /*001a*/ 	.short	(.L_6 - .L_5)
	.align		4
.L_5:
        /*001c*/ 	.word	index@(triton_red_fused_add_native_layer_norm_native_layer_norm_backward_11)
        /*0020*/ 	.word	0x00000000


	//----- nvinfo : EIATTR_MIN_STACK_SIZE
	.align		4
.L_6:
        /*0024*/ 	.byte	0x04, 0x12
        /*0026*/ 	.short	(.L_8 - .L_7)
	.align		4
.L_7:
        /*0028*/ 	.word	index@(triton_red_fused_add_native_layer_norm_native_layer_norm_backward_11)
        /*002c*/ 	.word	0x00000000
.L_8:


//--------------------- .nv.info.triton_red_fused_add_native_layer_norm_native_layer_norm_backward_11 --------------------------
	.section	.nv.info.triton_red_fused_add_native_layer_norm_native_layer_norm_backward_11,"",@"SHT_CUDA_INFO"
	.sectionflags	@""
	.align	4


	//----- nvinfo : EIATTR_CUDA_API_VERSION
	.align		4
        /*0000*/ 	.byte	0x04, 0x37
        /*0002*/ 	.short	(.L_10 - .L_9)
.L_9:
        /*0004*/ 	.word	0x0000007c


	//----- nvinfo : EIATTR_KPARAM_INFO
	.align		4
.L_10:
        /*0008*/ 	.byte	0x04, 0x17
        /*000a*/ 	.short	(.L_12 - .L_11)
.L_11:
        /*000c*/ 	.word	0x00000000
        /*0010*/ 	.short	0x0006
        /*0012*/ 	.short	0x002c
        /*0014*/ 	.byte	0x00, 0xf0, 0x11, 0x00


	//----- nvinfo : EIATTR_KPARAM_INFO
	.align		4
.L_12:
        /*0018*/ 	.byte	0x04, 0x17
        /*001a*/ 	.short	(.L_14 - .L_13)
.L_13:
        /*001c*/ 	.word	0x00000000
        /*0020*/ 	.short	0x0005
        /*0022*/ 	.short	0x0028
        /*0024*/ 	.byte	0x00, 0xf0, 0x11, 0x00


	//----- nvinfo : EIATTR_KPARAM_INFO
	.align		4
.L_14:
        /*0028*/ 	.byte	0x04, 0x17
        /*002a*/ 	.short	(.L_16 - .L_15)
.L_15:
        /*002c*/ 	.word	0x00000000
        /*0030*/ 	.short	0x0004
        /*0032*/ 	.short	0x0020
        /*0034*/ 	.byte	0x00, 0xf4, 0x21, 0x00


	//----- nvinfo : EIATTR_KPARAM_INFO
	.align		4
.L_16:
        /*0038*/ 	.byte	0x04, 0x17
        /*003a*/ 	.short	(.L_18 - .L_17)
.L_17:
        /*003c*/ 	.word	0x00000000
        /*0040*/ 	.short	0x0003
        /*0042*/ 	.short	0x0018
        /*0044*/ 	.byte	0x00, 0xf4, 0x21, 0x00


	//----- nvinfo : EIATTR_KPARAM_INFO
	.align		4
.L_18:
        /*0048*/ 	.byte	0x04, 0x17
        /*004a*/ 	.short	(.L_20 - .L_19)
.L_19:
        /*004c*/ 	.word	0x00000000
        /*0050*/ 	.short	0x0002
        /*0052*/ 	.short	0x0010
        /*0054*/ 	.byte	0x00, 0xf4, 0x21, 0x00


	//----- nvinfo : EIATTR_KPARAM_INFO
	.align		4
.L_20:
        /*0058*/ 	.byte	0x04, 0x17
        /*005a*/ 	.short	(.L_22 - .L_21)
.L_21:
        /*005c*/ 	.word	0x00000000
        /*0060*/ 	.short	0x0001
        /*0062*/ 	.short	0x0008
        /*0064*/ 	.byte	0x00, 0xf4, 0x21, 0x00


	//----- nvinfo : EIATTR_KPARAM_INFO
	.align		4
.L_22:
        /*0068*/ 	.byte	0x04, 0x17
        /*006a*/ 	.short	(.L_24 - .L_23)
.L_23:
        /*006c*/ 	.word	0x00000000
        /*0070*/ 	.short	0x0000
        /*0072*/ 	.short	0x0000
        /*0074*/ 	.byte	0x00, 0xf4, 0x21, 0x00


	//----- nvinfo : EIATTR_SPARSE_MMA_MASK
	.align		4
.L_24:
        /*0078*/ 	.byte	0x03, 0x50
        /*007a*/ 	.short	0x0000


	//----- nvinfo : EIATTR_MAXREG_COUNT
	.align		4
        /*007c*/ 	.byte	0x03, 0x1b
        /*007e*/ 	.short	0x00ff


	//----- nvinfo : EIATTR_COOP_GROUP_MASK_REGIDS
	.align		4
        /*0080*/ 	.byte	0x04, 0x29
        /*0082*/ 	.short	(.L_26 - .L_25)


	//   ....[0]....
.L_25:
        /*0084*/ 	.word	0xffffffff


	//   ....[1]....
        /*0088*/ 	.word	0xffffffff


	//   ....[2]....
        /*008c*/ 	.word	0xffffffff


	//----- nvinfo : EIATTR_COOP_GROUP_INSTR_OFFSETS
	.align		4
.L_26:
        /*0090*/ 	.byte	0x04, 0x28
        /*0092*/ 	.short	(.L_28 - .L_27)


	//   ....[0]....
.L_27:
        /*0094*/ 	.word	0x00000fa0


	//   ....[1]....
        /*0098*/ 	.word	0x00001130


	//   ....[2]....
        /*009c*/ 	.word	0x000011b0


	//----- nvinfo : EIATTR_EXIT_INSTR_OFFSETS
	.align		4
.L_28:
        /*00a0*/ 	.byte	0x04, 0x1c
        /*00a2*/ 	.short	(.L_30 - .L_29)


	//   ....[0]....
.L_29:
        /*00a4*/ 	.word	0x00003730


	//   ....[1]....
        /*00a8*/ 	.word	0x00003780


	//----- nvinfo : EIATTR_REQNTID
	.align		4
.L_30:
        /*00ac*/ 	.byte	0x04, 0x10
        /*00ae*/ 	.short	(.L_32 - .L_31)
.L_31:
        /*00b0*/ 	.word	0x00000080
        /*00b4*/ 	.word	0x00000001
        /*00b8*/ 	.word	0x00000001


	//----- nvinfo : EIATTR_CBANK_PARAM_SIZE
	.align		4
.L_32:
        /*00bc*/ 	.byte	0x03, 0x19
        /*00be*/ 	.short	0x0030


	//----- nvinfo : EIATTR_PARAM_CBANK
	.align		4
        /*00c0*/ 	.byte	0x04, 0x0a
        /*00c2*/ 	.short	(.L_34 - .L_33)
	.align		4
.L_33:
        /*00c4*/ 	.word	index@(.nv.constant0.triton_red_fused_add_native_layer_norm_native_layer_norm_backward_11)
        /*00c8*/ 	.short	0x0210
        /*00ca*/ 	.short	0x0030


	//----- nvinfo : EIATTR_SW_WAR
	.align		4
.L_34:
        /*00cc*/ 	.byte	0x04, 0x36
        /*00ce*/ 	.short	(.L_36 - .L_35)
.L_35:
        /*00d0*/ 	.word	0x00000008
.L_36:


//--------------------- .nv.callgraph             --------------------------
	.section	.nv.callgraph,"",@"SHT_CUDA_CALLGRAPH"
	.align	4
	.sectionentsize	8
	.align		4
        /*0000*/ 	.word	0x00000000
	.align		4
        /*0004*/ 	.word	0xffffffff
	.align		4
        /*0008*/ 	.word	0x00000000
	.align		4
        /*000c*/ 	.word	0xfffffffe
	.align		4
        /*0010*/ 	.word	0x00000000
	.align		4
        /*0014*/ 	.word	0xfffffffd
	.align		4
        /*0018*/ 	.word	0x00000000
	.align		4
        /*001c*/ 	.word	0xfffffffc


//--------------------- .nv.constant4             --------------------------
	.section	.nv.constant4,"a",@progbits
	.align	8
	.align		8
.nv.constant4:
        /*0000*/ 	.dword	_$_str


//--------------------- .text.triton_red_fused_add_native_layer_norm_native_layer_norm_backward_11 --------------------------
	.section	.text.triton_red_fused_add_native_layer_norm_native_layer_norm_backward_11,"ax",@progbits
	.sectionflags	@"SHF_BARRIERS=1"
	.align	128
        .global         triton_red_fused_add_native_layer_norm_native_layer_norm_backward_11
        .type           triton_red_fused_add_native_layer_norm_native_layer_norm_backward_11,@function
        .size           triton_red_fused_add_native_layer_norm_native_layer_norm_backward_11,(.L_x_2 - triton_red_fused_add_native_layer_norm_native_layer_norm_backward_11)
        .other          triton_red_fused_add_native_layer_norm_native_layer_norm_backward_11,@"STO_CUDA_ENTRY STV_DEFAULT"
triton_red_fused_add_native_layer_norm_native_layer_norm_backward_11:
.text.triton_red_fused_add_native_layer_norm_native_layer_norm_backward_11:
[----:B------:R-:W0:Y:S01]  /*0000*/  LDC R1, c[0x0][0x28] ;  /* 0x00000a00ff017b82 */ /* 0x000e220000000800 */
[----:B------:R-:W1:Y:S07]  /*0010*/  S2R R18, SR_CTAID.X ;  /* 0x0000000000127919 */ /* 0x000e6e0000002500 */
[----:B------:R-:W2:Y:S01]  /*0020*/  LDC.64 R10, c[0x0][0x210] ;  /* 0x00008400ff0a7b82 */ /* 0x000ea20000000a00 */
[----:B------:R-:W-:Y:S01]  /*0030*/  CS2R R6, SRZ ;  /* 0x0000000000067805 */ /* 0x000fe2000001ff00 */
[----:B------:R-:W-:Y:S01]  /*0040*/  ULDC.64 UR6, c[0x0][0x208] ;  /* 0x0000820000067ab9 */ /* 0x000fe20000000a00 */
[----:B------:R-:W3:Y:S05]  /*0050*/  S2R R19, SR_TID.X ;  /* 0x0000000000137919 */ /* 0x000eea0000002100 */
[----:B------:R-:W4:Y:S01]  /*0060*/  S2UR UR5, SR_CgaCtaId ;  /* 0x00000000000579c3 */ /* 0x000f220000008800 */
[----:B------:R-:W-:-:S07]  /*0070*/  UMOV UR4, 0x400 ;  /* 0x0000040000047882 */ /* 0x000fce0000000000 */
[----:B------:R-:W5:Y:S08]  /*0080*/  LDC.64 R8, c[0x0][0x218] ;  /* 0x00008600ff087b82 */ /* 0x000f700000000a00 */
[----:B------:R-:W4:Y:S01]  /*0090*/  LDC.64 R16, c[0x0][0x220] ;  /* 0x00008800ff107b82 */ /* 0x000f220000000a00 */
[----:B-1----:R-:W-:Y:S02]  /*00a0*/  SHF.L.U32 R14, R18, 0x6, RZ ;  /* 0x00000006120e7819 */ /* 0x002fe400000006ff */
[----:B---3--:R-:W-:-:S04]  /*00b0*/  SHF.L.U32 R33, R19, 0x2, RZ ;  /* 0x0000000213217819 */ /* 0x008fc800000006ff */
[----:B------:R-:W-:-:S04]  /*00c0*/  LOP3.LUT R2, R14, 0x3c, R33, 0xf8, !PT ;  /* 0x0000003c0e027812 */ /* 0x000fc800078ef821 */
[----:B------:R-:W-:Y:S02]  /*00d0*/  SHF.R.S32.HI R3, RZ, 0x1f, R2 ;  /* 0x0000001fff037819 */ /* 0x000fe40000011402 */
[----:B------:R-:W-:Y:S02]  /*00e0*/  ISETP.GE.AND P2, PT, R2, 0x400, PT ;  /* 0x000004000200780c */ /* 0x000fe40003f46270 */
[----:B------:R-:W-:-:S04]  /*00f0*/  LEA.HI R3, R3, R2, RZ, 0x8 ;  /* 0x0000000203037211 */ /* 0x000fc800078f40ff */
[----:B------:R-:W-:Y:S02]  /*0100*/  LOP3.LUT R5, R3, 0xffffff00, RZ, 0xc0, !PT ;  /* 0xffffff0003057812 */ /* 0x000fe400078ec0ff */
[----:B------:R-:W-:Y:S02]  /*0110*/  SHF.R.S32.HI R21, RZ, 0x8, R3 ;  /* 0x00000008ff157819 */ /* 0x000fe40000011403 */
[----:B------:R-:W-:Y:S02]  /*0120*/  IADD3 R0, R2, -R5, RZ ;  /* 0x8000000502007210 */ /* 0x000fe40007ffe0ff */
[----:B------:R-:W-:-:S03]  /*0130*/  SHF.R.U32.HI R3, RZ, 0x4, R19 ;  /* 0x00000004ff037819 */ /* 0x000fc60000011613 */
[----:B------:R-:W-:Y:S01]  /*0140*/  IMAD R0, R21, 0x6000, R0 ;  /* 0x0000600015007824 */ /* 0x000fe200078e0200 */
[----:B------:R-:W-:-:S04]  /*0150*/  SGXT.U32 R3, R3, 0x3 ;  /* 0x000000030303781a */ /* 0x000fc80000000000 */
[----:B------:R-:W-:-:S05]  /*0160*/  LEA R5, R3, R0, 0x8 ;  /* 0x0000000003057211 */ /* 0x000fca00078e40ff */
[----:B--2---:R-:W-:Y:S01]  /*0170*/  IMAD.WIDE R10, R5, 0x4, R10 ;  /* 0x00000004050a7825 */ /* 0x004fe200078e020a */
[----:B------:R-:W-:-:S06]  /*0180*/  CS2R R4, SRZ ;  /* 0x0000000000047805 */ /* 0x000fcc000001ff00 */
[----:B------:R-:W2:Y:S01]  /*0190*/  @!P2 LDG.E.EL.128 R4, desc[UR6][R10.64] ;  /* 0x000000060a04a981 */ /* 0x000ea2000c2e1d00 */
[----:B------:R-:W-:Y:S01]  /*01a0*/  SHF.L.U32 R0, R19, 0x5, RZ ;  /* 0x0000000513007819 */ /* 0x000fe200000006ff */
[----:B----4-:R-:W-:Y:S01]  /*01b0*/  UPRMT UR4, UR5, 0x654, UR4 ;  /* 0x0000065405047896 */ /* 0x010fe20008000004 */
[----:B------:R-:W-:Y:S02]  /*01c0*/  SHF.R.U32.HI R23, RZ, 0x1, R19 ;  /* 0x00000001ff177819 */ /* 0x000fe40000011613 */
[----:B------:R-:W-:Y:S02]  /*01d0*/  LOP3.LUT R0, R0, 0x1e0, RZ, 0xc0, !PT ;  /* 0x000001e000007812 */ /* 0x000fe400078ec0ff */
[----:B------:R-:W-:Y:S02]  /*01e0*/  SGXT.U32 R23, R23, 0x6 ;  /* 0x000000061717781a */ /* 0x000fe40000000000 */
[C---:B------:R-:W-:Y:S02]  /*01f0*/  LOP3.LUT R12, R0.reuse, R3, RZ, 0xfc, !PT ;  /* 0x00000003000c7212 */ /* 0x040fe400078efcff */
[----:B------:R-:W-:-:S02]  /*0200*/  LEA R13, R0, UR4, 0x1 ;  /* 0x00000004000d7c11 */ /* 0x000fc4000f8e08ff */
[----:B------:R-:W-:Y:S02]  /*0210*/  LOP3.LUT R20, R14, R23, RZ, 0xfc, !PT ;  /* 0x000000170e147212 */ /* 0x000fe400078efcff */
[----:B------:R-:W-:Y:S02]  /*0220*/  LEA R0, R12, R13, 0x2 ;  /* 0x0000000d0c007211 */ /* 0x000fe400078e10ff */
[----:B------:R-:W-:Y:S02]  /*0230*/  LOP3.LUT R33, R33, 0x4, RZ, 0xc0, !PT ;  /* 0x0000000421217812 */ /* 0x000fe400078ec0ff */
[----:B------:R-:W-:-:S03]  /*0240*/  ISETP.GE.AND P1, PT, R20, 0x400, PT ;  /* 0x000004001400780c */ /* 0x000fc60003f26270 */
[----:B------:R-:W-:-:S04]  /*0250*/  IMAD R25, R20, 0x60, R33 ;  /* 0x0000006014197824 */ /* 0x000fc800078e0221 */
[----:B-----5:R-:W-:-:S04]  /*0260*/  IMAD.WIDE R24, R25, 0x4, R8 ;  /* 0x0000000419187825 */ /* 0x020fc800078e0208 */
[----:B0-----:R-:W-:Y:S01]  /*0270*/  IMAD.WIDE.U32 R8, R33, 0x4, R16 ;  /* 0x0000000421087825 */ /* 0x001fe200078e0010 */
[----:B------:R-:W-:Y:S01]  /*0280*/  BAR.SYNC.DEFER_BLOCKING 0x0 ;  /* 0x0000000000007b1d */ /* 0x000fe20000010000 */
[----:B--2---:R-:W-:Y:S02]  /*0290*/  SEL R11, R4, RZ, !P2 ;  /* 0x000000ff040b7207 */ /* 0x004fe40005000000 */
[----:B------:R-:W-:Y:S02]  /*02a0*/  SEL R13, R5, RZ, !P2 ;  /* 0x000000ff050d7207 */ /* 0x000fe40005000000 */
[----:B------:R-:W-:Y:S02]  /*02b0*/  CS2R R4, SRZ ;  /* 0x0000000000047805 */ /* 0x000fe4000001ff00 */
[----:B------:R-:W-:Y:S01]  /*02c0*/  SEL R15, R6, RZ, !P2 ;  /* 0x000000ff060f7207 */ /* 0x000fe20005000000 */
[----:B------:R0:W-:Y:S01]  /*02d0*/  STS [R0], R11 ;  /* 0x0000000b00007388 */ /* 0x0001e20000000800 */
[----:B------:R-:W-:-:S02]  /*02e0*/  SEL R27, R7, RZ, !P2 ;  /* 0x000000ff071b7207 */ /* 0x000fc40005000000 */
[----:B------:R-:W-:Y:S01]  /*02f0*/  CS2R R6, SRZ ;  /* 0x0000000000067805 */ /* 0x000fe2000001ff00 */
[----:B------:R1:W-:Y:S04]  /*0300*/  STS [R0+0x30], R13 ;  /* 0x0000300d00007388 */ /* 0x0003e80000000800 */
[----:B------:R-:W-:Y:S04]  /*0310*/  STS [R0+0x60], R15 ;  /* 0x0000600f00007388 */ /* 0x000fe80000000800 */
[----:B------:R-:W-:Y:S01]  /*0320*/  STS [R0+0x90], R27 ;  /* 0x0000901b00007388 */ /* 0x000fe20000000800 */
[----:B------:R-:W-:Y:S06]  /*0330*/  BAR.SYNC.DEFER_BLOCKING 0x0 ;  /* 0x0000000000007b1d */ /* 0x000fec0000010000 */
[----:B------:R-:W2:Y:S04]  /*0340*/  @!P1 LDG.E.EL.128 R4, desc[UR6][R24.64] ;  /* 0x0000000618049981 */ /* 0x000ea8000c2e1d00 */
[----:B0-----:R-:W3:Y:S01]  /*0350*/  LDG.E.EL.128 R8, desc[UR6][R8.64] ;  /* 0x0000000608087981 */ /* 0x001ee2000c2e1d00 */
[C---:B------:R-:W-:Y:S01]  /*0360*/  SHF.L.U32 R12, R19.reuse, 0x3, RZ ;  /* 0x00000003130c7819 */ /* 0x040fe200000006ff */
[----:B------:R-:W-:Y:S01]  /*0370*/  HFMA2.MMA R32, -RZ, RZ, 0, 0 ;  /* 0x00000000ff207435 */ /* 0x000fe200000001ff */
[----:B-1----:R-:W-:-:S02]  /*0380*/  SHF.L.U32 R13, R19, 0x4, RZ ;  /* 0x00000004130d7819 */ /* 0x002fc400000006ff */
[----:B------:R-:W-:Y:S02]  /*0390*/  CS2R R30, SRZ ;  /* 0x00000000001e7805 */ /* 0x000fe4000001ff00 */
[----:B------:R-:W-:Y:S02]  /*03a0*/  LOP3.LUT R12, R12, 0x3f0, RZ, 0xc0, !PT ;  /* 0x000003f00c0c7812 */ /* 0x000fe400078ec0ff */
[----:B------:R-:W-:Y:S02]  /*03b0*/  LOP3.LUT R13, R13, 0x7f0, RZ, 0xc0, !PT ;  /* 0x000007f00d0d7812 */ /* 0x000fe400078ec0ff */
[----:B------:R-:W-:Y:S02]  /*03c0*/  LOP3.LUT R19, R19, 0x1, RZ, 0xc0, !PT ;  /* 0x0000000113137812 */ /* 0x000fe400078ec0ff */
[----:B------:R-:W-:Y:S02]  /*03d0*/  IADD3 R28, R13, UR4, R12 ;  /* 0x000000040d1c7c10 */ /* 0x000fe4000fffe00c */
[----:B------:R-:W-:Y:S01]  /*03e0*/  LEA R22, R18, R23, 0x6 ;  /* 0x0000001712167211 */ /* 0x000fe200078e30ff */
[----:B------:R-:W-:Y:S01]  /*03f0*/  IMAD R18, R21, 0x5f00, R2 ;  /* 0x00005f0015127824 */ /* 0x000fe200078e0202 */
[----:B------:R-:W-:Y:S01]  /*0400*/  ISETP.LT.AND P3, PT, R20, 0x400, PT ;  /* 0x000004001400780c */ /* 0x000fe20003f61270 */
[----:B------:R-:W0:Y:S01]  /*0410*/  LDS.128 R12, [R28] ;  /* 0x000000001c0c7984 */ /* 0x000e220000000c00 */
[----:B------:R-:W-:Y:S01]  /*0420*/  IMAD.WIDE.U32 R16, R19, 0x10, R16 ;  /* 0x0000001013107825 */ /* 0x000fe200078e0010 */
[----:B------:R-:W-:-:S02]  /*0430*/  MOV R29, RZ ;  /* 0x000000ff001d7202 */ /* 0x000fc40000000f00 */
[----:B------:R-:W-:Y:S01]  /*0440*/  LEA R23, R3, R18, 0x8 ;  /* 0x0000001203177211 */ /* 0x000fe200078e40ff */
[----:B------:R-:W-:Y:S01]  /*0450*/  IMAD R33, R22, 0x60, R33 ;  /* 0x0000006016217824 */ /* 0x000fe200078e0221 */
[----:B------:R-:W-:Y:S02]  /*0460*/  IADD3 R3, P0, R16, 0x20, RZ ;  /* 0x0000002010037810 */ /* 0x000fe40007f1e0ff */
[----:B------:R-:W-:Y:S02]  /*0470*/  IADD3 R23, R23, 0x800, RZ ;  /* 0x0000080017177810 */ /* 0x000fe40007ffe0ff */
[----:B------:R-:W-:Y:S02]  /*0480*/  IADD3 R37, R33, 0x8, RZ ;  /* 0x0000000821257810 */ /* 0x000fe40007ffe0ff */
[----:B--2---:R-:W-:Y:S02]  /*0490*/  SEL R16, R5, RZ, !P1 ;  /* 0x000000ff05107207 */ /* 0x004fe40004800000 */
[----:B------:R-:W-:-:S02]  /*04a0*/  SEL R5, R6, RZ, !P1 ;  /* 0x000000ff06057207 */ /* 0x000fc40004800000 */
[----:B------:R-:W-:Y:S01]  /*04b0*/  SEL R19, R4, RZ, !P1 ;  /* 0x000000ff04137207 */ /* 0x000fe20004800000 */
[----:B---3--:R-:W-:Y:S01]  /*04c0*/  FADD R16, R16, R9 ;  /* 0x0000000910107221 */ /* 0x008fe20000000000 */
[----:B------:R-:W-:Y:S01]  /*04d0*/  SEL R6, R7, RZ, !P1 ;  /* 0x000000ff07067207 */ /* 0x000fe20004800000 */
[----:B------:R-:W-:Y:S01]  /*04e0*/  FADD R5, R5, R10 ;  /* 0x0000000a05057221 */ /* 0x000fe20000000000 */
[----:B------:R-:W-:Y:S01]  /*04f0*/  SEL R7, RZ, 0x3f800000, !P3 ;  /* 0x3f800000ff077807 */ /* 0x000fe20005800000 */
[----:B------:R-:W-:Y:S01]  /*0500*/  FADD R19, R19, R8 ;  /* 0x0000000813137221 */ /* 0x000fe20000000000 */
[----:B0-----:R-:W-:Y:S01]  /*0510*/  FADD R13, R13, R16 ;  /* 0x000000100d0d7221 */ /* 0x001fe20000000000 */
[----:B------:R-:W-:Y:S01]  /*0520*/  FADD R6, R6, R11 ;  /* 0x0000000b06067221 */ /* 0x000fe20000000000 */
[----:B------:R-:W-:Y:S01]  /*0530*/  FADD R14, R14, R5 ;  /* 0x000000050e0e7221 */ /* 0x000fe20000000000 */
[----:B------:R-:W-:Y:S01]  /*0540*/  FADD R12, R12, R19 ;  /* 0x000000130c0c7221 */ /* 0x000fe20000000000 */
[----:B------:R-:W-:Y:S01]  /*0550*/  IADD3.X R4, RZ, R17, RZ, P0, !PT ;  /* 0x00000011ff047210 */ /* 0x000fe200007fe4ff */
[----:B------:R-:W-:Y:S01]  /*0560*/  FADD R15, R15, R6 ;  /* 0x000000060f0f7221 */ /* 0x000fe20000000000 */
[----:B------:R-:W-:Y:S01]  /*0570*/  HFMA2.MMA R6, -RZ, RZ, 0, 0 ;  /* 0x00000000ff067435 */ /* 0x000fe200000001ff */
[----:B------:R-:W-:-:S02]  /*0580*/  MOV R5, RZ ;  /* 0x000000ff00057202 */ /* 0x000fc40000000f00 */
[----:B------:R-:W-:Y:S02]  /*0590*/  MOV R20, R7 ;  /* 0x0000000700147202 */ /* 0x000fe40000000f00 */
[----:B------:R-:W-:Y:S02]  /*05a0*/  MOV R21, R7 ;  /* 0x0000000700157202 */ /* 0x000fe40000000f00 */
[----:B------:R-:W-:Y:S02]  /*05b0*/  MOV R22, R7 ;  /* 0x0000000700167202 */ /* 0x000fe40000000f00 */
[----:B------:R-:W-:Y:S02]  /*05c0*/  FSEL R24, R15, RZ, !P1 ;  /* 0x000000ff0f187208 */ /* 0x000fe40004800000 */
[----:B------:R-:W-:Y:S02]  /*05d0*/  FSEL R25, R14, RZ, !P1 ;  /* 0x000000ff0e197208 */ /* 0x000fe40004800000 */
[----:B------:R-:W-:-:S02]  /*05e0*/  FSEL R26, R13, RZ, !P1 ;  /* 0x000000ff0d1a7208 */ /* 0x000fc40004800000 */
[----:B------:R-:W-:-:S07]  /*05f0*/  FSEL R27, R12, RZ, !P1 ;  /* 0x000000ff0c1b7208 */ /* 0x000fce0004800000 */
.L_x_0:
[----:B------:R-:W0:Y:S01]  /*0600*/  LDC.64 R12, c[0x0][0x210] ;  /* 0x00008400ff0c7b82 */ /* 0x000e220000000a00 */
[----:B------:R-:W-:Y:S02]  /*0610*/  CS2R R8, SRZ ;  /* 0x0000000000087805 */ /* 0x000fe4000001ff00 */
[----:B------:R-:W-:-:S05]  /*0620*/  CS2R R10, SRZ ;  /* 0x00000000000a7805 */ /* 0x000fca000001ff00 */
[----:B------:R-:W1:Y:S01]  /*0630*/  LDC.64 R18, c[0x0][0x218] ;  /* 0x00008600ff127b82 */ /* 0x000e620000000a00 */
[----:B0-----:R-:W-:-:S05]  /*0640*/  IMAD.WIDE R12, R23, 0x4, R12 ;  /* 0x00000004170c7825 */ /* 0x001fca00078e020c */
[----:B------:R1:W2:Y:S01]  /*0650*/  @!P2 LDG.E.EL.128 R8, desc[UR6][R12.64] ;  /* 0x000000060c08a981 */ /* 0x0002a2000c2e1d00 */
[----:B------:R-:W-:-:S05]  /*0660*/  IADD3 R14, R37, R5, RZ ;  /* 0x00000005250e7210 */ /* 0x000fca0007ffe0ff */
[----:B-1----:R-:W-:Y:S01]  /*0670*/  IMAD.WIDE R12, R14, 0x4, R18 ;  /* 0x000000040e0c7825 */ /* 0x002fe200078e0212 */
[----:B------:R-:W-:Y:S01]  /*0680*/  BAR.SYNC.DEFER_BLOCKING 0x0 ;  /* 0x0000000000007b1d */ /* 0x000fe20000010000 */
[----:B--2---:R-:W-:Y:S02]  /*0690*/  SEL R17, R8, RZ, !P2 ;  /* 0x000000ff08117207 */ /* 0x004fe40005000000 */
[----:B------:R-:W-:Y:S02]  /*06a0*/  SEL R35, R9, RZ, !P2 ;  /* 0x000000ff09237207 */ /* 0x000fe40005000000 */
[----:B------:R-:W-:Y:S02]  /*06b0*/  CS2R R8, SRZ ;  /* 0x0000000000087805 */ /* 0x000fe4000001ff00 */
[----:B------:R-:W-:Y:S01]  /*06c0*/  SEL R36, R10, RZ, !P2 ;  /* 0x000000ff0a247207 */ /* 0x000fe20005000000 */
[----:B------:R-:W-:Y:S01]  /*06d0*/  STS [R0], R17 ;  /* 0x0000001100007388 */ /* 0x000fe20000000800 */
[----:B------:R-:W-:-:S02]  /*06e0*/  SEL R15, R11, RZ, !P2 ;  /* 0x000000ff0b0f7207 */ /* 0x000fc40005000000 */
[----:B------:R-:W-:Y:S01]  /*06f0*/  CS2R R10, SRZ ;  /* 0x00000000000a7805 */ /* 0x000fe2000001ff00 */
[----:B------:R-:W-:Y:S04]  /*0700*/  STS [R0+0x30], R35 ;  /* 0x0000302300007388 */ /* 0x000fe80000000800 */
[----:B------:R-:W-:Y:S04]  /*0710*/  STS [R0+0x60], R36 ;  /* 0x0000602400007388 */ /* 0x000fe80000000800 */
[----:B------:R0:W-:Y:S01]  /*0720*/  STS [R0+0x90], R15 ;  /* 0x0000900f00007388 */ /* 0x0001e20000000800 */
[----:B------:R-:W-:Y:S06]  /*0730*/  BAR.SYNC.DEFER_BLOCKING 0x0 ;  /* 0x0000000000007b1d */ /* 0x000fec0000010000 */
[----:B------:R1:W2:Y:S04]  /*0740*/  @!P1 LDG.E.EL.128 R8, desc[UR6][R12.64] ;  /* 0x000000060c089981 */ /* 0x0002a8000c2e1d00 */
[----:B------:R-:W3:Y:S01]  /*0750*/  LDS.128 R16, [R28] ;  /* 0x000000001c107984 */ /* 0x000ee20000000c00 */
[----:B-1----:R-:W-:-:S02]  /*0760*/  MOV R12, R3 ;  /* 0x00000003000c7202 */ /* 0x002fc40000000f00 */
[----:B------:R-:W-:-:S06]  /*0770*/  MOV R13, R4 ;  /* 0x00000004000d7202 */ /* 0x000fcc0000000f00 */
[----:B0-----:R-:W4:Y:S01]  /*0780*/  LDG.E.EL.128 R12, desc[UR6][R12.64] ;  /* 0x000000060c0c7981 */ /* 0x001f22000c2e1d00 */
[----:B------:R-:W-:Y:S02]  /*0790*/  IADD3 R23, R23, 0x800, RZ ;  /* 0x0000080017177810 */ /* 0x000fe40007ffe0ff */
[----:B--2---:R-:W-:Y:S02]  /*07a0*/  SEL R34, R11, RZ, !P1 ;  /* 0x000000ff0b227207 */ /* 0x004fe40004800000 */
[----:B------:R-:W-:Y:S01]  /*07b0*/  SEL R11, R10, RZ, !P1 ;  /* 0x000000ff0a0b7207 */ /* 0x000fe20004800000 */
[----:B------:R-:W-:Y:S01]  /*07c0*/  FADD R10, R20, 1 ;  /* 0x3f800000140a7421 */ /* 0x000fe20000000000 */
[----:B------:R-:W-:Y:S02]  /*07d0*/  SEL R9, R9, RZ, !P1 ;  /* 0x000000ff09097207 */ /* 0x000fe40004800000 */
[----:B------:R-:W-:Y:S01]  /*07e0*/  SEL R8, R8, RZ, !P1 ;  /* 0x000000ff08087207 */ /* 0x000fe20004800000 */
[C---:B------:R-:W-:Y:S01]  /*07f0*/  FMUL R35, R10.reuse, 0.25 ;  /* 0x3e8000000a237820 */ /* 0x040fe20000400000 */
[----:B------:R-:W-:-:S02]  /*0800*/  FSETP.GEU.AND P5, PT, |R10|, 1.175494350822287508e-38, PT ;  /* 0x008000000a00780b */ /* 0x000fc40003fae200 */
[----:B------:R-:W-:-:S04]  /*0810*/  FSETP.GT.AND P6, PT, |R10|, 8.50705917302346158658e+37, PT ;  /* 0x7e8000000a00780b */ /* 0x000fc80003fc4200 */
[----:B------:R-:W-:Y:S02]  /*0820*/  FSEL R35, R35, R10, P6 ;  /* 0x0000000a23237208 */ /* 0x000fe40003000000 */
[----:B------:R-:W-:Y:S01]  /*0830*/  FSEL R10, R10, R20, !P1 ;  /* 0x000000140a0a7208 */ /* 0x000fe20004800000 */
[----:B----4-:R-:W-:Y:S01]  /*0840*/  FADD R9, R9, R13 ;  /* 0x0000000d09097221 */ /* 0x010fe20000000000 */
[----:B------:R-:W-:Y:S01]  /*0850*/  FADD R8, R8, R12 ;  /* 0x0000000c08087221 */ /* 0x000fe20000000000 */
[----:B------:R-:W-:Y:S02]  /*0860*/  FADD R11, R11, R14 ;  /* 0x0000000e0b0b7221 */ /* 0x000fe40000000000 */
[----:B------:R-:W-:Y:S01]  /*0870*/  @!P5 FMUL R35, R35, 16777216 ;  /* 0x4b8000002323d820 */ /* 0x000fe20000400000 */
[----:B---3--:R-:W-:Y:S01]  /*0880*/  FADD R12, R17, R9 ;  /* 0x00000009110c7221 */ /* 0x008fe20000000000 */
[----:B------:R-:W-:Y:S01]  /*0890*/  FADD R16, R16, R8 ;  /* 0x0000000810107221 */ /* 0x000fe20000000000 */
[----:B------:R-:W-:Y:S01]  /*08a0*/  FADD R18, R18, R11 ;  /* 0x0000000b12127221 */ /* 0x000fe20000000000 */
[----:B------:R-:W-:Y:S01]  /*08b0*/  FADD R11, R22, 1 ;  /* 0x3f800000160b7421 */ /* 0x000fe20000000000 */
[--C-:B------:R-:W-:Y:S01]  /*08c0*/  FADD R9, R12, -R26.reuse ;  /* 0x8000001a0c097221 */ /* 0x100fe20000000000 */
[----:B------:R-:W0:Y:S01]  /*08d0*/  MUFU.RCP R35, R35 ;  /* 0x0000002300237308 */ /* 0x000e220000001000 */
[----:B------:R-:W-:Y:S01]  /*08e0*/  FADD R8, R21, 1 ;  /* 0x3f80000015087421 */ /* 0x000fe20000000000 */
[----:B------:R-:W-:Y:S01]  /*08f0*/  FMUL R17, R11, 0.25 ;  /* 0x3e8000000b117820 */ /* 0x000fe20000400000 */
[----:B------:R-:W-:Y:S01]  /*0900*/  FMUL R13, R9, 0.25 ;  /* 0x3e800000090d7820 */ /* 0x000fe20000400000 */
[----:B------:R-:W-:Y:S01]  /*0910*/  FSETP.GEU.AND P0, PT, |R11|, 1.175494350822287508e-38, PT ;  /* 0x008000000b00780b */ /* 0x000fe20003f0e200 */
[----:B------:R-:W-:Y:S01]  /*0920*/  FADD R15, R34, R15 ;  /* 0x0000000f220f7221 */ /* 0x000fe20000000000 */
[C---:B------:R-:W-:Y:S01]  /*0930*/  FSETP.GEU.AND P3, PT, |R8|.reuse, 1.175494350822287508e-38, PT ;  /* 0x008000000800780b */ /* 0x040fe20003f6e200 */
[----:B------:R-:W-:Y:S01]  /*0940*/  FMUL R34, R8, 0.25 ;  /* 0x3e80000008227820 */ /* 0x000fe20000400000 */
[----:B------:R-:W-:Y:S01]  /*0950*/  FSEL R13, R13, R9, P6 ;  /* 0x000000090d0d7208 */ /* 0x000fe20003000000 */
[----:B------:R-:W-:Y:S01]  /*0960*/  FADD R19, R19, R15 ;  /* 0x0000000f13137221 */ /* 0x000fe20000000000 */
[----:B------:R-:W-:Y:S01]  /*0970*/  FSETP.GT.AND P6, PT, |R11|, 8.50705917302346158658e+37, PT ;  /* 0x7e8000000b00780b */ /* 0x000fe20003fc4200 */
[----:B------:R-:W-:Y:S01]  /*0980*/  FADD R14, R18, -R25 ;  /* 0x80000019120e7221 */ /* 0x000fe20000000000 */
[----:B------:R-:W-:Y:S01]  /*0990*/  FSETP.GT.AND P4, PT, |R8|, 8.50705917302346158658e+37, PT ;  /* 0x7e8000000800780b */ /* 0x000fe20003f84200 */
[----:B------:R-:W-:Y:S01]  /*09a0*/  @!P5 FMUL R13, R13, 16777216 ;  /* 0x4b8000000d0dd820 */ /* 0x000fe20000400000 */
[----:B------:R-:W-:Y:S01]  /*09b0*/  FSEL R17, R17, R11, P6 ;  /* 0x0000000b11117208 */ /* 0x000fe20003000000 */
[----:B------:R-:W-:Y:S01]  /*09c0*/  FMUL R36, R14, 0.25 ;  /* 0x3e8000000e247820 */ /* 0x000fe20000400000 */
[----:B------:R-:W-:Y:S01]  /*09d0*/  FSEL R34, R34, R8, P4 ;  /* 0x0000000822227208 */ /* 0x000fe20002000000 */
[----:B0-----:R-:W-:Y:S01]  /*09e0*/  FFMA R35, R35, R13, R26 ;  /* 0x0000000d23237223 */ /* 0x001fe2000000001a */
[----:B------:R-:W-:Y:S01]  /*09f0*/  FADD R13, R19, -R24 ;  /* 0x80000018130d7221 */ /* 0x000fe20000000000 */
[----:B------:R-:W-:Y:S01]  /*0a00*/  @!P0 FMUL R17, R17, 16777216 ;  /* 0x4b80000011118820 */ /* 0x000fe20000400000 */
[----:B------:R-:W-:Y:S01]  /*0a10*/  FSEL R36, R36, R14, P4 ;  /* 0x0000000e24247208 */ /* 0x000fe20002000000 */
[----:B------:R-:W-:Y:S01]  /*0a20*/  @!P3 FMUL R34, R34, 16777216 ;  /* 0x4b8000002222b820 */ /* 0x000fe20000400000 */
[----:B------:R-:W-:Y:S01]  /*0a30*/  FADD R12, R12, -R35 ;  /* 0x800000230c0c7221 */ /* 0x000fe20000000000 */
[----:B------:R0:W1:Y:S01]  /*0a40*/  MUFU.RCP R15, R17 ;  /* 0x00000011000f7308 */ /* 0x0000620000001000 */
[----:B------:R-:W-:Y:S01]  /*0a50*/  FSEL R26, R35, R26, !P1 ;  /* 0x0000001a231a7208 */ /* 0x000fe20004800000 */
[----:B------:R-:W-:Y:S01]  /*0a60*/  @!P3 FMUL R36, R36, 16777216 ;  /* 0x4b8000002424b820 */ /* 0x000fe20000400000 */
[----:B------:R-:W-:Y:S01]  /*0a70*/  FSEL R8, R8, R21, !P1 ;  /* 0x0000001508087208 */ /* 0x000fe20004800000 */
[----:B------:R-:W-:Y:S01]  /*0a80*/  @!P1 FFMA R31, R9, R12, R31 ;  /* 0x0000000c091f9223 */ /* 0x000fe2000000001f */
[----:B------:R-:W-:-:S02]  /*0a90*/  FSEL R11, R11, R22, !P1 ;  /* 0x000000160b0b7208 */ /* 0x000fc40004800000 */
[----:B------:R-:W-:Y:S01]  /*0aa0*/  MOV R20, R10 ;  /* 0x0000000a00147202 */ /* 0x000fe20000000f00 */
[----:B------:R-:W2:Y:S01]  /*0ab0*/  MUFU.RCP R34, R34 ;  /* 0x0000002200227308 */ /* 0x000ea20000001000 */
[----:B0-----:R-:W-:Y:S01]  /*0ac0*/  FMUL R17, R13, 0.25 ;  /* 0x3e8000000d117820 */ /* 0x001fe20000400000 */
[----:B------:R-:W-:Y:S02]  /*0ad0*/  MOV R21, R8 ;  /* 0x0000000800157202 */ /* 0x000fe40000000f00 */
[----:B------:R-:W-:Y:S02]  /*0ae0*/  MOV R22, R11 ;  /* 0x0000000b00167202 */ /* 0x000fe40000000f00 */
[----:B------:R-:W-:-:S05]  /*0af0*/  FSEL R17, R17, R13, P6 ;  /* 0x0000000d11117208 */ /* 0x000fca0003000000 */
[----:B------:R-:W-:-:S04]  /*0b00*/  @!P0 FMUL R17, R17, 16777216 ;  /* 0x4b80000011118820 */ /* 0x000fc80000400000 */
[----:B-1----:R-:W-:Y:S01]  /*0b10*/  FFMA R15, R15, R17, R24 ;  /* 0x000000110f0f7223 */ /* 0x002fe20000000018 */
[----:B------:R-:W-:Y:S01]  /*0b20*/  FADD R17, R7, 1 ;  /* 0x3f80000007117421 */ /* 0x000fe20000000000 */
[----:B--2---:R-:W-:Y:S02]  /*0b30*/  FFMA R34, R34, R36, R25 ;  /* 0x0000002422227223 */ /* 0x004fe40000000019 */
[----:B------:R-:W-:Y:S01]  /*0b40*/  FADD R19, R19, -R15 ;  /* 0x8000000f13137221 */ /* 0x000fe20000000000 */
[C---:B------:R-:W-:Y:S01]  /*0b50*/  FMUL R35, R17.reuse, 0.25 ;  /* 0x3e80000011237820 */ /* 0x040fe20000400000 */
[C---:B------:R-:W-:Y:S01]  /*0b60*/  FSETP.GEU.AND P3, PT, |R17|.reuse, 1.175494350822287508e-38, PT ;  /* 0x008000001100780b */ /* 0x040fe20003f6e200 */
[----:B------:R-:W-:Y:S01]  /*0b70*/  FADD R18, R18, -R34 ;  /* 0x8000002212127221 */ /* 0x000fe20000000000 */
[----:B------:R-:W-:Y:S01]  /*0b80*/  FSETP.GT.AND P0, PT, |R17|, 8.50705917302346158658e+37, PT ;  /* 0x7e8000001100780b */ /* 0x000fe20003f04200 */
[----:B------:R-:W-:Y:S01]  /*0b90*/  @!P1 FFMA R29, R13, R19, R29 ;  /* 0x000000130d1d9223 */ /* 0x000fe2000000001d */
[----:B------:R-:W-:Y:S01]  /*0ba0*/  FSEL R25, R34, R25, !P1 ;  /* 0x0000001922197208 */ /* 0x000fe20004800000 */
[----:B------:R-:W-:Y:S01]  /*0bb0*/  FADD R34, R16, -R27 ;  /* 0x8000001b10227221 */ /* 0x000fe20000000000 */
[----:B------:R-:W-:Y:S01]  /*0bc0*/  FSEL R35, R35, R17, P0 ;  /* 0x0000001123237208 */ /* 0x000fe20000000000 */
[----:B------:R-:W-:Y:S01]  /*0bd0*/  @!P1 FFMA R30, R14, R18, R30 ;  /* 0x000000120e1e9223 */ /* 0x000fe2000000001e */
[----:B------:R-:W-:Y:S01]  /*0be0*/  FSEL R17, R17, R7, !P1 ;  /* 0x0000000711117208 */ /* 0x000fe20004800000 */
[----:B------:R-:W-:Y:S01]  /*0bf0*/  FMUL R36, R34, 0.25 ;  /* 0x3e80000022247820 */ /* 0x000fe20000400000 */
[----:B------:R-:W-:-:S02]  /*0c00*/  FSEL R15, R15, R24, !P1 ;  /* 0x000000180f0f7208 */ /* 0x000fc40004800000 */
[----:B------:R-:W-:Y:S01]  /*0c10*/  MOV R7, R17 ;  /* 0x0000001100077202 */ /* 0x000fe20000000f00 */
[----:B------:R-:W-:Y:S01]  /*0c20*/  @!P3 FMUL R35, R35, 16777216 ;  /* 0x4b8000002323b820 */ /* 0x000fe20000400000 */
[----:B------:R-:W-:Y:S02]  /*0c30*/  FSEL R36, R36, R34, P0 ;  /* 0x0000002224247208 */ /* 0x000fe40000000000 */
[----:B------:R-:W-:Y:S02]  /*0c40*/  IADD3 R5, P0, R5, 0x8, RZ ;  /* 0x0000000805057810 */ /* 0x000fe40007f1e0ff */
[----:B------:R-:W-:Y:S01]  /*0c50*/  MOV R24, R15 ;  /* 0x0000000f00187202 */ /* 0x000fe20000000f00 */
[----:B------:R-:W0:Y:S01]  /*0c60*/  MUFU.RCP R35, R35 ;  /* 0x0000002300237308 */ /* 0x000e220000001000 */
[----:B------:R-:W-:Y:S01]  /*0c70*/  IADD3.X R6, RZ, R6, RZ, P0, !PT ;  /* 0x00000006ff067210 */ /* 0x000fe200007fe4ff */
[----:B------:R-:W-:Y:S01]  /*0c80*/  @!P3 FMUL R36, R36, 16777216 ;  /* 0x4b8000002424b820 */ /* 0x000fe20000400000 */
[----:B------:R-:W-:-:S02]  /*0c90*/  ISETP.GE.U32.AND P0, PT, R5, 0x58, PT ;  /* 0x000000580500780c */ /* 0x000fc40003f06070 */
[----:B------:R-:W-:Y:S02]  /*0ca0*/  IADD3 R3, P3, R3, 0x20, RZ ;  /* 0x0000002003037810 */ /* 0x000fe40007f7e0ff */
[----:B------:R-:W-:Y:S02]  /*0cb0*/  ISETP.GE.U32.AND.EX P0, PT, R6, RZ, PT, P0 ;  /* 0x000000ff0600720c */ /* 0x000fe40003f06100 */
[----:B------:R-:W-:Y:S01]  /*0cc0*/  IADD3.X R4, RZ, R4, RZ, P3, !PT ;  /* 0x00000004ff047210 */ /* 0x000fe20001ffe4ff */
[----:B0-----:R-:W-:-:S04]  /*0cd0*/  FFMA R35, R35, R36, R27 ;  /* 0x0000002423237223 */ /* 0x001fc8000000001b */
[----:B------:R-:W-:Y:S01]  /*0ce0*/  FADD R16, R16, -R35 ;  /* 0x8000002310107221 */ /* 0x000fe20000000000 */
[----:B------:R-:W-:-:S03]  /*0cf0*/  FSEL R27, R35, R27, !P1 ;  /* 0x0000001b231b7208 */ /* 0x000fc60004800000 */
[----:B------:R-:W-:Y:S02]  /*0d00*/  @!P1 FFMA R32, R34, R16, R32 ;  /* 0x0000001022209223 */ /* 0x000fe40000000020 */
[----:B------:R-:W-:Y:S05]  /*0d10*/  @!P0 BRA `(.L_x_0) ;  /* 0xfffffff800388947 */ /* 0x000fea000383ffff */
[----:B------:R-:W-:Y:S01]  /*0d20*/  FADD R3, R17, R10 ;  /* 0x0000000a11037221 */ /* 0x000fe20000000000 */
[----:B------:R-:W-:Y:S01]  /*0d30*/  FMUL R7, R10, 0.25 ;  /* 0x3e8000000a077820 */ /* 0x000fe20000400000 */
[C---:B------:R-:W-:Y:S01]  /*0d40*/  FMUL R13, R8.reuse, 0.25 ;  /* 0x3e800000080d7820 */ /* 0x040fe20000400000 */
[----:B------:R-:W-:Y:S01]  /*0d50*/  FMUL R18, R11, 0.25 ;  /* 0x3e8000000b127820 */ /* 0x000fe20000400000 */
[C---:B------:R-:W-:Y:S01]  /*0d60*/  FMUL R4, R3.reuse, 0.25 ;  /* 0x3e80000003047820 */ /* 0x040fe20000400000 */
[C---:B------:R-:W-:Y:S01]  /*0d70*/  FSETP.GEU.AND P0, PT, |R3|.reuse, 1.175494350822287508e-38, PT ;  /* 0x008000000300780b */ /* 0x040fe20003f0e200 */
[----:B------:R-:W-:Y:S01]  /*0d80*/  FADD R6, R8, R3 ;  /* 0x0000000308067221 */ /* 0x000fe20000000000 */
[----:B------:R-:W-:Y:S01]  /*0d90*/  FSETP.GT.AND P6, PT, |R3|, 8.50705917302346158658e+37, PT ;  /* 0x7e8000000300780b */ /* 0x000fe20003fc4200 */
[----:B------:R-:W-:Y:S01]  /*0da0*/  FADD R26, R26, -R27 ;  /* 0x8000001b1a1a7221 */ /* 0x000fe20000000000 */
[----:B------:R-:W-:Y:S01]  /*0db0*/  FADD R31, R32, R31 ;  /* 0x0000001f201f7221 */ /* 0x000fe20000000000 */
[----:B------:R-:W-:Y:S01]  /*0dc0*/  FMUL R9, R6, 0.25 ;  /* 0x3e80000006097820 */ /* 0x000fe20000400000 */
[----:B------:R-:W-:Y:S01]  /*0dd0*/  FSEL R5, R4, R3, P6 ;  /* 0x0000000304057208 */ /* 0x000fe20003000000 */
[----:B------:R-:W-:Y:S01]  /*0de0*/  FADD R4, R11, R6 ;  /* 0x000000060b047221 */ /* 0x000fe20000000000 */
[----:B------:R-:W-:Y:S01]  /*0df0*/  FSETP.GEU.AND P3, PT, |R6|, 1.175494350822287508e-38, PT ;  /* 0x008000000600780b */ /* 0x000fe20003f6e200 */
[----:B------:R-:W-:Y:S01]  /*0e00*/  FMUL R12, R26, R26 ;  /* 0x0000001a1a0c7220 */ /* 0x000fe20000400000 */
[----:B------:R-:W-:Y:S01]  /*0e10*/  FSETP.GT.AND P4, PT, |R6|, 8.50705917302346158658e+37, PT ;  /* 0x7e8000000600780b */ /* 0x000fe20003f84200 */
[----:B------:R-:W0:Y:S01]  /*0e20*/  S2R R36, SR_CTAID.X ;  /* 0x0000000000247919 */ /* 0x000e220000002500 */
[----:B------:R-:W-:Y:S01]  /*0e30*/  FSEL R10, R7, R10, P6 ;  /* 0x0000000a070a7208 */ /* 0x000fe20003000000 */
[----:B------:R-:W-:Y:S01]  /*0e40*/  @!P0 FMUL R5, R5, 16777216 ;  /* 0x4b80000005058820 */ /* 0x000fe20000400000 */
[----:B------:R-:W-:Y:S01]  /*0e50*/  FSEL R9, R9, R6, P4 ;  /* 0x0000000609097208 */ /* 0x000fe20002000000 */
[C---:B------:R-:W-:Y:S01]  /*0e60*/  FMUL R7, R4.reuse, 0.25 ;  /* 0x3e80000004077820 */ /* 0x040fe20000400000 */
[----:B------:R-:W-:Y:S01]  /*0e70*/  FSETP.GEU.AND P5, PT, |R4|, 1.175494350822287508e-38, PT ;  /* 0x008000000400780b */ /* 0x000fe20003fae200 */
[----:B------:R-:W-:Y:S01]  /*0e80*/  @!P0 FMUL R10, R10, 16777216 ;  /* 0x4b8000000a0a8820 */ /* 0x000fe20000400000 */
[----:B------:R-:W-:Y:S01]  /*0e90*/  FSETP.GT.AND P6, PT, |R4|, 8.50705917302346158658e+37, PT ;  /* 0x7e8000000400780b */ /* 0x000fe20003fc4200 */
[----:B------:R-:W1:Y:S01]  /*0ea0*/  MUFU.RCP R5, R5 ;  /* 0x0000000500057308 */ /* 0x000e620000001000 */
[----:B------:R-:W-:Y:S01]  /*0eb0*/  FSEL R14, R13, R8, P4 ;  /* 0x000000080d0e7208 */ /* 0x000fe20002000000 */
[----:B------:R-:W-:Y:S01]  /*0ec0*/  @!P3 FMUL R9, R9, 16777216 ;  /* 0x4b8000000909b820 */ /* 0x000fe20000400000 */
[----:B------:R-:W-:Y:S01]  /*0ed0*/  FSEL R16, R7, R4, P6 ;  /* 0x0000000407107208 */ /* 0x000fe20003000000 */
[----:B------:R-:W-:Y:S01]  /*0ee0*/  FMUL R12, R17, R12 ;  /* 0x0000000c110c7220 */ /* 0x000fe20000400000 */
[----:B------:R-:W-:Y:S01]  /*0ef0*/  FSETP.NEU.AND P0, PT, R3, RZ, PT ;  /* 0x000000ff0300720b */ /* 0x000fe20003f0d000 */
[----:B------:R-:W-:Y:S01]  /*0f00*/  @!P3 FMUL R14, R14, 16777216 ;  /* 0x4b8000000e0eb820 */ /* 0x000fe20000400000 */
[----:B------:R-:W-:Y:S01]  /*0f10*/  FSEL R11, R18, R11, P6 ;  /* 0x0000000b120b7208 */ /* 0x000fe20003000000 */
[----:B------:R-:W2:Y:S01]  /*0f20*/  MUFU.RCP R7, R9 ;  /* 0x0000000900077308 */ /* 0x000ea20000001000 */
[----:B------:R-:W3:Y:S01]  /*0f30*/  S2UR UR4, SR_CgaCtaId ;  /* 0x00000000000479c3 */ /* 0x000ee20000008800 */
[----:B------:R-:W-:-:S07]  /*0f40*/  @!P5 FMUL R16, R16, 16777216 ;  /* 0x4b8000001010d820 */ /* 0x000fce0000400000 */
[----:B------:R-:W-:Y:S01]  /*0f50*/  BAR.SYNC.DEFER_BLOCKING 0x0 ;  /* 0x0000000000007b1d */ /* 0x000fe20000010000 */
[----:B------:R-:W-:Y:S01]  /*0f60*/  @!P5 FMUL R11, R11, 16777216 ;  /* 0x4b8000000b0bd820 */ /* 0x000fe20000400000 */
[----:B-1----:R-:W-:-:S04]  /*0f70*/  FMUL R10, R5, R10 ;  /* 0x0000000a050a7220 */ /* 0x002fc80000400000 */
[----:B------:R-:W1:Y:S01]  /*0f80*/  MUFU.RCP R8, R16 ;  /* 0x0000001000087308 */ /* 0x000e620000001000 */
[----:B------:R-:W-:Y:S01]  /*0f90*/  UMOV UR5, 0x400 ;  /* 0x0000040000057882 */ /* 0x000fe20000000000 */
[----:B------:R-:W4:Y:S01]  /*0fa0*/  SHFL.BFLY PT, R5, R4, 0x1, 0x1f ;  /* 0x0c201f0004057f89 */ /* 0x000f2200000e0000 */
[----:B------:R-:W-:Y:S01]  /*0fb0*/  FSEL R10, R10, RZ, P0 ;  /* 0x000000ff0a0a7208 */ /* 0x000fe20000000000 */
[----:B------:R-:W5:Y:S01]  /*0fc0*/  LDC.64 R34, c[0x0][0x210] ;  /* 0x00008400ff227b82 */ /* 0x000f620000000a00 */
[----:B------:R-:W-:Y:S01]  /*0fd0*/  FSETP.NEU.AND P0, PT, R6, RZ, PT ;  /* 0x000000ff0600720b */ /* 0x000fe20003f0d000 */
[----:B--2---:R-:W-:Y:S01]  /*0fe0*/  FMUL R7, R7, R14 ;  /* 0x0000000e07077220 */ /* 0x004fe20000400000 */
[----:B0-----:R-:W-:Y:S01]  /*0ff0*/  SHF.L.U32 R36, R36, 0x6, RZ ;  /* 0x0000000624247819 */ /* 0x001fe200000006ff */
[----:B------:R-:W-:Y:S01]  /*1000*/  FFMA R26, R26, R10, R27 ;  /* 0x0000000a1a1a7223 */ /* 0x000fe2000000001b */
[----:B------:R-:W-:Y:S02]  /*1010*/  FFMA R31, R10, R12, R31 ;  /* 0x0000000c0a1f7223 */ /* 0x000fe4000000001f */
[----:B------:R-:W-:Y:S01]  /*1020*/  FSEL R7, R7, RZ, P0 ;  /* 0x000000ff07077208 */ /* 0x000fe20000000000 */
[--C-:B------:R-:W-:Y:S01]  /*1030*/  FADD R25, R25, -R26.reuse ;  /* 0x8000001a19197221 */ /* 0x100fe20000000000 */
[----:B------:R-:W-:Y:S01]  /*1040*/  FSETP.NEU.AND P0, PT, R4, RZ, PT ;  /* 0x000000ff0400720b */ /* 0x000fe20003f0d000 */
[----:B------:R-:W-:Y:S01]  /*1050*/  FADD R30, R30, R31 ;  /* 0x0000001f1e1e7221 */ /* 0x000fe20000000000 */
[----:B-1----:R-:W-:Y:S01]  /*1060*/  FMUL R11, R8, R11 ;  /* 0x0000000b080b7220 */ /* 0x002fe20000400000 */
[C---:B------:R-:W-:Y:S01]  /*1070*/  FFMA R26, R25.reuse, R7, R26 ;  /* 0x00000007191a7223 */ /* 0x040fe2000000001a */
[----:B------:R-:W-:Y:S01]  /*1080*/  FMUL R8, R25, R25 ;  /* 0x0000001919087220 */ /* 0x000fe20000400000 */
[----:B---3--:R-:W-:Y:S01]  /*1090*/  UPRMT UR4, UR4, 0x654, UR5 ;  /* 0x0000065404047896 */ /* 0x008fe20008000005 */
[----:B------:R-:W0:Y:S01]  /*10a0*/  S2R R25, SR_TID.X ;  /* 0x0000000000197919 */ /* 0x000e220000002100 */
[----:B------:R-:W-:Y:S01]  /*10b0*/  FSEL R11, R11, RZ, P0 ;  /* 0x000000ff0b0b7208 */ /* 0x000fe20000000000 */
[--C-:B------:R-:W-:Y:S01]  /*10c0*/  FADD R15, R15, -R26.reuse ;  /* 0x8000001a0f0f7221 */ /* 0x100fe20000000000 */
[----:B------:R-:W-:Y:S01]  /*10d0*/  FMUL R8, R3, R8 ;  /* 0x0000000803087220 */ /* 0x000fe20000400000 */
[----:B------:R-:W1:Y:S02]  /*10e0*/  LDC.64 R22, c[0x0][0x218] ;  /* 0x00008600ff167b82 */ /* 0x000e640000000a00 */
[----:B------:R-:W-:Y:S01]  /*10f0*/  FFMA R3, R15, R11, R26 ;  /* 0x0000000b0f037223 */ /* 0x000fe2000000001a */
[----:B----4-:R-:W-:Y:S01]  /*1100*/  FADD R9, R4, R5 ;  /* 0x0000000504097221 */ /* 0x010fe20000000000 */
[----:B------:R-:W-:Y:S01]  /*1110*/  FFMA R8, R7, R8, R30 ;  /* 0x0000000807087223 */ /* 0x000fe2000000001e */
[----:B------:R-:W-:-:S02]  /*1120*/  FMUL R15, R15, R15 ;  /* 0x0000000f0f0f7220 */ /* 0x000fc40000400000 */
[----:B------:R-:W2:Y:S01]  /*1130*/  SHFL.BFLY PT, R24, R3, 0x1, 0x1f ;  /* 0x0c201f0003187f89 */ /* 0x000ea200000e0000 */
[----:B------:R-:W-:Y:S01]  /*1140*/  FSETP.GT.AND P0, PT, |R9|, 8.50705917302346158658e+37, PT ;  /* 0x7e8000000900780b */ /* 0x000fe20003f04200 */
[----:B------:R-:W-:Y:S01]  /*1150*/  FADD R8, R29, R8 ;  /* 0x000000081d087221 */ /* 0x000fe20000000000 */
[C---:B------:R-:W-:Y:S01]  /*1160*/  FSETP.GEU.AND P4, PT, |R9|.reuse, 1.175494350822287508e-38, PT ;  /* 0x008000000900780b */ /* 0x040fe20003f8e200 */
[----:B------:R-:W-:Y:S01]  /*1170*/  FMUL R15, R6, R15 ;  /* 0x0000000f060f7220 */ /* 0x000fe20000400000 */
[----:B------:R-:W-:-:S03]  /*1180*/  FSETP.NEU.AND P3, PT, R9, RZ, PT ;  /* 0x000000ff0900720b */ /* 0x000fc60003f6d000 */
[----:B------:R-:W-:Y:S01]  /*1190*/  FFMA R8, R11, R15, R8 ;  /* 0x0000000f0b087223 */ /* 0x000fe20000000008 */
[----:B------:R-:W-:-:S04]  /*11a0*/  SHF.R.S32.HI R11, RZ, 0x1f, R2 ;  /* 0x0000001fff0b7819 */ /* 0x000fc80000011402 */
[----:B------:R-:W3:Y:S01]  /*11b0*/  SHFL.BFLY PT, R7, R8, 0x1, 0x1f ;  /* 0x0c201f0008077f89 */ /* 0x000ee200000e0000 */
[----:B------:R-:W-:Y:S01]  /*11c0*/  @P0 FMUL R9, R9, 0.25 ;  /* 0x3e80000009090820 */ /* 0x000fe20000400000 */
[----:B------:R-:W-:Y:S01]  /*11d0*/  @P0 FMUL R5, R5, 0.25 ;  /* 0x3e80000005050820 */ /* 0x000fe20000400000 */
[----:B------:R-:W-:Y:S02]  /*11e0*/  LEA.HI R11, R11, R2, RZ, 0x8 ;  /* 0x000000020b0b7211 */ /* 0x000fe400078f40ff */
[----:B------:R-:W-:Y:S01]  /*11f0*/  @!P4 FMUL R9, R9, 16777216 ;  /* 0x4b8000000909c820 */ /* 0x000fe20000400000 */
[----:B------:R-:W-:Y:S01]  /*1200*/  @!P4 FMUL R5, R5, 16777216 ;  /* 0x4b8000000505c820 */ /* 0x000fe20000400000 */
[----:B------:R-:W-:Y:S02]  /*1210*/  SHF.R.S32.HI R11, RZ, 0x8, R11 ;  /* 0x00000008ff0b7819 */ /* 0x000fe4000001140b */
[----:B------:R4:W3:Y:S01]  /*1220*/  MUFU.RCP R6, R9 ;  /* 0x0000000900067308 */ /* 0x0008e20000001000 */
[----:B0-----:R-:W-:Y:S01]  /*1230*/  SHF.L.U32 R2, R25, 0x2, RZ ;  /* 0x0000000219027819 */ /* 0x001fe200000006ff */
[----:B--2---:R-:W-:Y:S01]  /*1240*/  FADD R24, -R3, R24 ;  /* 0x0000001803187221 */ /* 0x004fe20000000100 */
[----:B------:R-:W-:-:S02]  /*1250*/  SHF.R.U32.HI R15, RZ, 0x1, R25 ;  /* 0x00000001ff0f7819 */ /* 0x000fc40000011619 */
[----:B------:R-:W-:Y:S02]  /*1260*/  LOP3.LUT R2, R36, 0x3c, R2, 0xf8, !PT ;  /* 0x0000003c24027812 */ /* 0x000fe400078ef802 */
[----:B------:R-:W-:Y:S02]  /*1270*/  SGXT.U32 R15, R15, 0x6 ;  /* 0x000000060f0f781a */ /* 0x000fe40000000000 */
[----:B----4-:R-:W-:Y:S01]  /*1280*/  SHF.R.U32.HI R9, RZ, 0x4, R25 ;  /* 0x00000004ff097819 */ /* 0x010fe20000011619 */
[----:B------:R-:W-:Y:S01]  /*1290*/  IMAD R11, R11, 0x5f00, R2 ;  /* 0x00005f000b0b7824 */ /* 0x000fe200078e0202 */
[----:B------:R-:W-:Y:S01]  /*12a0*/  LEA R15, R15, UR4, 0x2 ;  /* 0x000000040f0f7c11 */ /* 0x000fe2000f8e10ff */
[----:B---3--:R-:W-:Y:S01]  /*12b0*/  FMUL R6, R6, R5 ;  /* 0x0000000506067220 */ /* 0x008fe20000400000 */
[----:B------:R-:W-:Y:S01]  /*12c0*/  FMUL R5, R24, R24 ;  /* 0x0000001818057220 */ /* 0x000fe20000400000 */
[----:B------:R-:W-:-:S03]  /*12d0*/  FADD R2, R8, R7 ;  /* 0x0000000708027221 */ /* 0x000fc60000000000 */
[----:B------:R-:W-:Y:S01]  /*12e0*/  FSEL R21, R6, RZ, P3 ;  /* 0x000000ff06157208 */ /* 0x000fe20001800000 */
[----:B------:R-:W-:Y:S01]  /*12f0*/  FMUL R5, R4, R5 ;  /* 0x0000000504057220 */ /* 0x000fe20000400000 */
[----:B------:R-:W-:Y:S02]  /*1300*/  SGXT.U32 R4, R9, 0x3 ;  /* 0x000000030904781a */ /* 0x000fe40000000000 */
[----:B------:R-:W-:Y:S01]  /*1310*/  CS2R R8, SRZ ;  /* 0x0000000000087805 */ /* 0x000fe2000001ff00 */
[----:B------:R-:W-:Y:S01]  /*1320*/  FFMA R2, R21, R5, R2 ;  /* 0x0000000515027223 */ /* 0x000fe20000000002 */
[----:B------:R-:W-:Y:S02]  /*1330*/  LEA R6, R4, R11, 0x8 ;  /* 0x0000000b04067211 */ /* 0x000fe400078e40ff */
[----:B------:R-:W-:Y:S02]  /*1340*/  CS2R R10, SRZ ;  /* 0x00000000000a7805 */ /* 0x000fe4000001ff00 */
[----:B------:R-:W-:Y:S01]  /*1350*/  LOP3.LUT R7, R25, 0x3f, RZ, 0xc0, !PT ;  /* 0x0000003f19077812 */ /* 0x000fe200078ec0ff */
[----:B------:R-:W0:Y:S01]  /*1360*/  LDC.64 R4, c[0x0][0x220] ;  /* 0x00008800ff047b82 */ /* 0x000e220000000a00 */
[----:B------:R2:W-:Y:S01]  /*1370*/  STS [R15], R2 ;  /* 0x000000020f007388 */ /* 0x0005e20000000800 */
[----:B-----5:R-:W-:-:S06]  /*1380*/  IMAD.WIDE R12, R6, 0x4, R34 ;  /* 0x00000004060c7825 */ /* 0x020fcc00078e0222 */
[----:B------:R-:W-:Y:S06]  /*1390*/  BAR.SYNC.DEFER_BLOCKING 0x0 ;  /* 0x0000000000007b1d */ /* 0x000fec0000010000 */
[----:B------:R3:W4:Y:S01]  /*13a0*/  @!P2 LDG.E.EF.128 R8, desc[UR6][R12.64] ;  /* 0x000000060c08a981 */ /* 0x000722000c0e1d00 */
[----:B------:R-:W-:Y:S02]  /*13b0*/  LEA R7, R7, UR4, 0x2 ;  /* 0x0000000407077c11 */ /* 0x000fe4000f8e10ff */
[----:B--2---:R-:W-:Y:S02]  /*13c0*/  CS2R R14, SRZ ;  /* 0x00000000000e7805 */ /* 0x004fe4000001ff00 */
[----:B------:R-:W-:-:S02]  /*13d0*/  IADD3 R20, R33, -0x8, RZ ;  /* 0xfffffff821147810 */ /* 0x000fc40007ffe0ff */
[----:B------:R-:W-:Y:S02]  /*13e0*/  LDS R7, [R7] ;  /* 0x0000000007077984 */ /* 0x000fe40000000800 */
[----:B------:R-:W-:Y:S02]  /*13f0*/  IADD3 R20, R20, 0x8, RZ ;  /* 0x0000000814147810 */ /* 0x000fe40007ffe0ff */
[----:B---3--:R-:W-:Y:S01]  /*1400*/  CS2R R12, SRZ ;  /* 0x00000000000c7805 */ /* 0x008fe2000001ff00 */
[----:B------:R-:W-:Y:S01]  /*1410*/  BAR.SYNC.DEFER_BLOCKING 0x0 ;  /* 0x0000000000007b1d */ /* 0x000fe20000010000 */
[----:B----4-:R-:W-:Y:S02]  /*1420*/  SEL R17, R8, RZ, !P2 ;  /* 0x000000ff08117207 */ /* 0x010fe40005000000 */
[----:B------:R-:W-:Y:S01]  /*1430*/  SEL R19, R9, RZ, !P2 ;  /* 0x000000ff09137207 */ /* 0x000fe20005000000 */
[----:B-1----:R-:W-:Y:S01]  /*1440*/  IMAD.WIDE R8, R20, 0x4, R22 ;  /* 0x0000000414087825 */ /* 0x002fe200078e0216 */
[----:B------:R-:W-:Y:S01]  /*1450*/  SEL R27, R10, RZ, !P2 ;  /* 0x000000ff0a1b7207 */ /* 0x000fe20005000000 */
[----:B------:R-:W-:Y:S01]  /*1460*/  STS [R0], R17 ;  /* 0x0000001100007388 */ /* 0x000fe20000000800 */
[----:B------:R-:W-:Y:S01]  /*1470*/  SEL R29, R11, RZ, !P2 ;  /* 0x000000ff0b1d7207 */ /* 0x000fe20005000000 */
[----:B------:R-:W-:Y:S01]  /*1480*/  FFMA R3, R24, R21, R3 ;  /* 0x0000001518037223 */ /* 0x000fe20000000003 */
[----:B------:R-:W-:Y:S01]  /*1490*/  LOP3.LUT R11, R25, 0x1, RZ, 0xc0, !PT ;  /* 0x00000001190b7812 */ /* 0x000fe200078ec0ff */
[----:B------:R1:W-:Y:S01]  /*14a0*/  STS [R0+0x30], R19 ;  /* 0x0000301300007388 */ /* 0x0003e20000000800 */
[----:B------:R-:W2:Y:S03]  /*14b0*/  LDC.64 R22, c[0x0][0x228] ;  /* 0x00008a00ff167b82 */ /* 0x000ea60000000a00 */
[----:B------:R-:W-:Y:S01]  /*14c0*/  STS [R0+0x60], R27 ;  /* 0x0000601b00007388 */ /* 0x000fe20000000800 */
[----:B0-----:R-:W-:-:S03]  /*14d0*/  IMAD.WIDE.U32 R4, R11, 0x10, R4 ;  /* 0x000000100b047825 */ /* 0x001fc600078e0004 */
[----:B------:R-:W-:Y:S01]  /*14e0*/  STS [R0+0x90], R29 ;  /* 0x0000901d00007388 */ /* 0x000fe20000000800 */
[----:B------:R-:W-:Y:S06]  /*14f0*/  BAR.SYNC.DEFER_BLOCKING 0x0 ;  /* 0x0000000000007b1d */ /* 0x000fec0000010000 */
[----:B------:R0:W3:Y:S04]  /*1500*/  @!P1 LDG.E.EF.128 R12, desc[UR6][R8.64] ;  /* 0x00000006080c9981 */ /* 0x0000e8000c0e1d00 */
[----:B-1----:R-:W4:Y:S01]  /*1510*/  LDG.E.EL.128 R16, desc[UR6][R4.64] ;  /* 0x0000000604107981 */ /* 0x002f22000c2e1d00 */
[----:B------:R-:W-:Y:S01]  /*1520*/  HFMA2.MMA R24, -RZ, RZ, 1.041015625, -0.052093505859375 ;  /* 0x3c2aaaabff187435 */ /* 0x000fe200000001ff */
[----:B------:R-:W-:-:S02]  /*1530*/  IADD3 R26, R6, 0x800, RZ ;  /* 0x00000800061a7810 */ /* 0x000fc40007ffe0ff */
[----:B0-----:R-:W0:Y:S07]  /*1540*/  LDS.128 R8, [R28] ;  /* 0x000000001c087984 */ /* 0x001e2e0000000c00 */
[----:B------:R-:W-:-:S06]  /*1550*/  FFMA R2, R2, R24, 9.9999999747524270788e-07 ;  /* 0x358637bd02027423 */ /* 0x000fcc0000000018 */
[----:B------:R-:W1:Y:S01]  /*1560*/  MUFU.RSQ R2, R2 ;  /* 0x0000000200027308 */ /* 0x000e620000001400 */
[----:B---3--:R-:W-:Y:S02]  /*1570*/  SEL R21, R12, RZ, !P1 ;  /* 0x000000ff0c157207 */ /* 0x008fe40004800000 */
[----:B------:R-:W-:Y:S02]  /*1580*/  SEL R12, R13, RZ, !P1 ;  /* 0x000000ff0d0c7207 */ /* 0x000fe40004800000 */
[----:B------:R-:W-:Y:S01]  /*1590*/  SEL R13, R14, RZ, !P1 ;  /* 0x000000ff0e0d7207 */ /* 0x000fe20004800000 */
[----:B----4-:R-:W-:Y:S01]  /*15a0*/  FADD R21, R21, R16 ;  /* 0x0000001015157221 */ /* 0x010fe20000000000 */
[----:B------:R-:W-:Y:S01]  /*15b0*/  SEL R14, R15, RZ, !P1 ;  /* 0x000000ff0f0e7207 */ /* 0x000fe20004800000 */
[----:B------:R-:W-:Y:S02]  /*15c0*/  FADD R12, R12, R17 ;  /* 0x000000110c0c7221 */ /* 0x000fe40000000000 */
[----:B------:R-:W-:Y:S01]  /*15d0*/  FADD R13, R13, R18 ;  /* 0x000000120d0d7221 */ /* 0x000fe20000000000 */
[----:B0-----:R-:W-:Y:S01]  /*15e0*/  FADD R16, R21, R8 ;  /* 0x0000000815107221 */ /* 0x001fe20000000000 */
[----:B------:R-:W-:Y:S01]  /*15f0*/  FADD R14, R14, R19 ;  /* 0x000000130e0e7221 */ /* 0x000fe20000000000 */
[----:B------:R-:W-:Y:S01]  /*1600*/  FADD R12, R12, R9 ;  /* 0x000000090c0c7221 */ /* 0x000fe20000000000 */
[----:B------:R-:W-:Y:S01]  /*1610*/  FADD R18, R13, R10 ;  /* 0x0000000a0d127221 */ /* 0x000fe20000000000 */
[C---:B------:R-:W-:Y:S01]  /*1620*/  FADD R13, -R3.reuse, R16 ;  /* 0x00000010030d7221 */ /* 0x040fe20000000100 */
[----:B------:R-:W-:Y:S01]  /*1630*/  FADD R14, R14, R11 ;  /* 0x0000000b0e0e7221 */ /* 0x000fe20000000000 */
[C---:B------:R-:W-:Y:S01]  /*1640*/  FADD R15, -R3.reuse, R12 ;  /* 0x0000000c030f7221 */ /* 0x040fe20000000100 */
[C---:B------:R-:W-:Y:S01]  /*1650*/  FADD R17, -R3.reuse, R18 ;  /* 0x0000001203117221 */ /* 0x040fe20000000100 */
[C---:B-1----:R-:W-:Y:S01]  /*1660*/  FMUL R12, R2.reuse, R13 ;  /* 0x0000000d020c7220 */ /* 0x042fe20000400000 */
[----:B------:R-:W-:Y:S01]  /*1670*/  FADD R19, -R3, R14 ;  /* 0x0000000e03137221 */ /* 0x000fe20000000100 */
[----:B------:R-:W-:Y:S01]  /*1680*/  FMUL R13, R2, R15 ;  /* 0x0000000f020d7220 */ /* 0x000fe20000400000 */
[----:B------:R-:W-:-:S02]  /*1690*/  CS2R R8, SRZ ;  /* 0x0000000000087805 */ /* 0x000fc4000001ff00 */
[----:B------:R-:W-:Y:S01]  /*16a0*/  CS2R R10, SRZ ;  /* 0x00000000000a7805 */ /* 0x000fe2000001ff00 */
[----:B--2---:R-:W-:-:S04]  /*16b0*/  IMAD.WIDE R20, R20, 0x4, R22 ;  /* 0x0000000414147825 */ /* 0x004fc800078e0216 */
[C---:B------:R-:W-:Y:S01]  /*16c0*/  FMUL R14, R2.reuse, R17 ;  /* 0x00000011020e7220 */ /* 0x040fe20000400000 */
[----:B------:R-:W-:Y:S01]  /*16d0*/  FMUL R15, R2, R19 ;  /* 0x00000013020f7220 */ /* 0x000fe20000400000 */
[----:B------:R-:W-:-:S04]  /*16e0*/  IMAD.WIDE R16, R26, 0x4, R34 ;  /* 0x000000041a107825 */ /* 0x000fc800078e0222 */
[----:B------:R0:W-:Y:S04]  /*16f0*/  @!P1 STG.E.128 desc[UR6][R20.64], R12 ;  /* 0x0000000c14009986 */ /* 0x0001e8000c101d06 */
[----:B------:R-:W2:Y:S01]  /*1700*/  @!P2 LDG.E.EF.128 R8, desc[UR6][R16.64] ;  /* 0x000000061008a981 */ /* 0x000ea2000c0e1d00 */
[----:B------:R-:W-:Y:S01]  /*1710*/  IADD3 R27, R33, 0x8, RZ ;  /* 0x00000008211b7810 */ /* 0x000fe20007ffe0ff */
[----:B0-----:R-:W0:Y:S04]  /*1720*/  LDC.64 R20, c[0x0][0x218] ;  /* 0x00008600ff147b82 */ /* 0x001e280000000a00 */
[----:B0-----:R-:W-:-:S04]  /*1730*/  IMAD.WIDE R20, R27, 0x4, R20 ;  /* 0x000000041b147825 */ /* 0x001fc800078e0214 */
[----:B------:R-:W-:Y:S01]  /*1740*/  BAR.SYNC.DEFER_BLOCKING 0x0 ;  /* 0x0000000000007b1d */ /* 0x000fe20000010000 */
[----:B--2---:R-:W-:Y:S02]  /*1750*/  SEL R19, R8, RZ, !P2 ;  /* 0x000000ff08137207 */ /* 0x004fe40005000000 */
[----:B------:R-:W-:Y:S02]  /*1760*/  SEL R29, R9, RZ, !P2 ;  /* 0x000000ff091d7207 */ /* 0x000fe40005000000 */
[----:B------:R-:W-:Y:S02]  /*1770*/  CS2R R8, SRZ ;  /* 0x0000000000087805 */ /* 0x000fe4000001ff00 */
[----:B------:R-:W-:Y:S01]  /*1780*/  SEL R31, R10, RZ, !P2 ;  /* 0x000000ff0a1f7207 */ /* 0x000fe20005000000 */
[----:B------:R-:W-:Y:S01]  /*1790*/  STS [R0], R19 ;  /* 0x0000001300007388 */ /* 0x000fe20000000800 */
[----:B------:R-:W-:Y:S02]  /*17a0*/  SEL R35, R11, RZ, !P2 ;  /* 0x000000ff0b237207 */ /* 0x000fe40005000000 */
[----:B------:R-:W-:Y:S01]  /*17b0*/  CS2R R10, SRZ ;  /* 0x00000000000a7805 */ /* 0x000fe2000001ff00 */
[----:B------:R-:W-:Y:S04]  /*17c0*/  STS [R0+0x30], R29 ;  /* 0x0000301d00007388 */ /* 0x000fe80000000800 */
[----:B------:R0:W-:Y:S04]  /*17d0*/  STS [R0+0x60], R31 ;  /* 0x0000601f00007388 */ /* 0x0001e80000000800 */
[----:B------:R-:W-:Y:S01]  /*17e0*/  STS [R0+0x90], R35 ;  /* 0x0000902300007388 */ /* 0x000fe20000000800 */
[----:B------:R-:W-:Y:S08]  /*17f0*/  BAR.SYNC.DEFER_BLOCKING 0x0 ;  /* 0x0000000000007b1d */ /* 0x000ff00000010000 */
[----:B0-----:R-:W0:Y:S01]  /*1800*/  LDC.64 R30, c[0x0][0x210] ;  /* 0x00008400ff1e7b82 */ /* 0x001e220000000a00 */
[----:B------:R-:W2:Y:S04]  /*1810*/  @!P1 LDG.E.EF.128 R8, desc[UR6][R20.64] ;  /* 0x0000000614089981 */ /* 0x000ea8000c0e1d00 */
[----:B------:R-:W3:Y:S01]  /*1820*/  LDG.E.EL.128 R12, desc[UR6][R4.64+0x20] ;  /* 0x00002006040c7981 */ /* 0x000ee2000c2e1d00 */
[----:B------:R-:W-:-:S03]  /*1830*/  IADD3 R26, R6, 0x1000, RZ ;  /* 0x00001000061a7810 */ /* 0x000fc60007ffe0ff */
[----:B------:R-:W1:Y:S01]  /*1840*/  LDS.128 R16, [R28] ;  /* 0x000000001c107984 */ /* 0x000e620000000c00 */
[----:B--2---:R-:W-:Y:S02]  /*1850*/  SEL R37, R8, RZ, !P1 ;  /* 0x000000ff08257207 */ /* 0x004fe40004800000 */
[----:B------:R-:W-:Y:S02]  /*1860*/  SEL R8, R9, RZ, !P1 ;  /* 0x000000ff09087207 */ /* 0x000fe40004800000 */
[----:B------:R-:W-:Y:S01]  /*1870*/  SEL R9, R10, RZ, !P1 ;  /* 0x000000ff0a097207 */ /* 0x000fe20004800000 */
[----:B---3--:R-:W-:Y:S01]  /*1880*/  FADD R37, R37, R12 ;  /* 0x0000000c25257221 */ /* 0x008fe20000000000 */
[----:B------:R-:W-:Y:S01]  /*1890*/  SEL R10, R11, RZ, !P1 ;  /* 0x000000ff0b0a7207 */ /* 0x000fe20004800000 */
[----:B------:R-:W-:Y:S02]  /*18a0*/  FADD R8, R8, R13 ;  /* 0x0000000d08087221 */ /* 0x000fe40000000000 */
[----:B------:R-:W-:Y:S01]  /*18b0*/  FADD R9, R9, R14 ;  /* 0x0000000e09097221 */ /* 0x000fe20000000000 */
[----:B-1----:R-:W-:Y:S01]  /*18c0*/  FADD R12, R16, R37 ;  /* 0x00000025100c7221 */ /* 0x002fe20000000000 */
[----:B------:R-:W-:Y:S01]  /*18d0*/  FADD R10, R10, R15 ;  /* 0x0000000f0a0a7221 */ /* 0x000fe20000000000 */
[----:B------:R-:W-:Y:S01]  /*18e0*/  FADD R14, R17, R8 ;  /* 0x00000008110e7221 */ /* 0x000fe20000000000 */
[----:B------:R-:W-:Y:S01]  /*18f0*/  FADD R18, R18, R9 ;  /* 0x0000000912127221 */ /* 0x000fe20000000000 */
[----:B------:R-:W-:Y:S01]  /*1900*/  FADD R13, -R3, R12 ;  /* 0x0000000c030d7221 */ /* 0x000fe20000000100 */
[----:B------:R-:W-:Y:S01]  /*1910*/  FADD R20, R19, R10 ;  /* 0x0000000a13147221 */ /* 0x000fe20000000000 */
[C---:B------:R-:W-:Y:S01]  /*1920*/  FADD R15, -R3.reuse, R14 ;  /* 0x0000000e030f7221 */ /* 0x040fe20000000100 */
[C---:B------:R-:W-:Y:S01]  /*1930*/  FADD R19, -R3.reuse, R18 ;  /* 0x0000001203137221 */ /* 0x040fe20000000100 */
[C---:B------:R-:W-:Y:S01]  /*1940*/  FMUL R12, R2.reuse, R13 ;  /* 0x0000000d020c7220 */ /* 0x040fe20000400000 */
[----:B------:R-:W-:Y:S01]  /*1950*/  FADD R21, -R3, R20 ;  /* 0x0000001403157221 */ /* 0x000fe20000000100 */
[----:B------:R-:W-:Y:S01]  /*1960*/  FMUL R13, R2, R15 ;  /* 0x0000000f020d7220 */ /* 0x000fe20000400000 */
[----:B------:R-:W-:-:S02]  /*1970*/  CS2R R8, SRZ ;  /* 0x0000000000087805 */ /* 0x000fc4000001ff00 */
[----:B------:R-:W-:Y:S01]  /*1980*/  CS2R R10, SRZ ;  /* 0x00000000000a7805 */ /* 0x000fe2000001ff00 */
[----:B------:R-:W-:-:S04]  /*1990*/  IMAD.WIDE R16, R27, 0x4, R22 ;  /* 0x000000041b107825 */ /* 0x000fc800078e0216 */
[C---:B------:R-:W-:Y:S01]  /*19a0*/  FMUL R14, R2.reuse, R19 ;  /* 0x00000013020e7220 */ /* 0x040fe20000400000 */
[----:B------:R-:W-:Y:S01]  /*19b0*/  FMUL R15, R2, R21 ;  /* 0x00000015020f7220 */ /* 0x000fe20000400000 */
[----:B0-----:R-:W-:Y:S02]  /*19c0*/  IMAD.WIDE R18, R26, 0x4, R30 ;  /* 0x000000041a127825 */ /* 0x001fe400078e021e */
[----:B------:R-:W0:Y:S02]  /*19d0*/  LDC.64 R26, c[0x0][0x218] ;  /* 0x00008600ff1a7b82 */ /* 0x000e240000000a00 */
[----:B------:R-:W-:Y:S04]  /*19e0*/  @!P1 STG.E.128 desc[UR6][R16.64], R12 ;  /* 0x0000000c10009986 */ /* 0x000fe8000c101d06 */
[----:B------:R-:W2:Y:S01]  /*19f0*/  @!P2 LDG.E.EF.128 R8, desc[UR6][R18.64] ;  /* 0x000000061208a981 */ /* 0x000ea2000c0e1d00 */
[----:B------:R-:W-:Y:S01]  /*1a00*/  IADD3 R21, R33, 0x10, RZ ;  /* 0x0000001021157810 */ /* 0x000fe20007ffe0ff */
[----:B------:R-:W-:Y:S04]  /*1a10*/  BAR.SYNC.DEFER_BLOCKING 0x0 ;  /* 0x0000000000007b1d */ /* 0x000fe80000010000 */
[----:B0-----:R-:W-:Y:S01]  /*1a20*/  IMAD.WIDE R26, R21, 0x4, R26 ;  /* 0x00000004151a7825 */ /* 0x001fe200078e021a */
[----:B--2---:R-:W-:-:S02]  /*1a30*/  SEL R29, R8, RZ, !P2 ;  /* 0x000000ff081d7207 */ /* 0x004fc40005000000 */
[----:B------:R-:W-:Y:S02]  /*1a40*/  SEL R31, R9, RZ, !P2 ;  /* 0x000000ff091f7207 */ /* 0x000fe40005000000 */
[----:B------:R-:W-:Y:S02]  /*1a50*/  CS2R R8, SRZ ;  /* 0x0000000000087805 */ /* 0x000fe4000001ff00 */
[----:B------:R-:W-:Y:S01]  /*1a60*/  SEL R35, R10, RZ, !P2 ;  /* 0x000000ff0a237207 */ /* 0x000fe20005000000 */
[----:B------:R-:W-:Y:S01]  /*1a70*/  STS [R0], R29 ;  /* 0x0000001d00007388 */ /* 0x000fe20000000800 */
[----:B------:R-:W-:Y:S02]  /*1a80*/  SEL R37, R11, RZ, !P2 ;  /* 0x000000ff0b257207 */ /* 0x000fe40005000000 */
[----:B------:R-:W-:Y:S01]  /*1a90*/  CS2R R10, SRZ ;  /* 0x00000000000a7805 */ /* 0x000fe2000001ff00 */
[----:B------:R0:W-:Y:S04]  /*1aa0*/  STS [R0+0x30], R31 ;  /* 0x0000301f00007388 */ /* 0x0001e80000000800 */
[----:B------:R-:W-:Y:S04]  /*1ab0*/  STS [R0+0x60], R35 ;  /* 0x0000602300007388 */ /* 0x000fe80000000800 */
[----:B------:R-:W-:Y:S01]  /*1ac0*/  STS [R0+0x90], R37 ;  /* 0x0000902500007388 */ /* 0x000fe20000000800 */
[----:B0-----:R-:W0:Y:S08]  /*1ad0*/  LDC.64 R30, c[0x0][0x210] ;  /* 0x00008400ff1e7b82 */ /* 0x001e300000000a00 */
[----:B------:R-:W-:Y:S06]  /*1ae0*/  BAR.SYNC.DEFER_BLOCKING 0x0 ;  /* 0x0000000000007b1d */ /* 0x000fec0000010000 */
[----:B------:R1:W2:Y:S04]  /*1af0*/  @!P1 LDG.E.EF.128 R8, desc[UR6][R26.64] ;  /* 0x000000061a089981 */ /* 0x0002a8000c0e1d00 */
[----:B------:R-:W3:Y:S04]  /*1b00*/  LDG.E.EL.128 R12, desc[UR6][R4.64+0x40] ;  /* 0x00004006040c7981 */ /* 0x000ee8000c2e1d00 */
[----:B------:R-:W4:Y:S01]  /*1b10*/  LDS.128 R16, [R28] ;  /* 0x000000001c107984 */ /* 0x000f220000000c00 */
[----:B-1----:R-:W-:-:S02]  /*1b20*/  IADD3 R26, R6, 0x1800, RZ ;  /* 0x00001800061a7810 */ /* 0x002fc40007ffe0ff */
[----:B--2---:R-:W-:Y:S02]  /*1b30*/  SEL R29, R8, RZ, !P1 ;  /* 0x000000ff081d7207 */ /* 0x004fe40004800000 */
[----:B------:R-:W-:Y:S02]  /*1b40*/  SEL R8, R9, RZ, !P1 ;  /* 0x000000ff09087207 */ /* 0x000fe40004800000 */
[----:B------:R-:W-:Y:S01]  /*1b50*/  SEL R9, R10, RZ, !P1 ;  /* 0x000000ff0a097207 */ /* 0x000fe20004800000 */
[----:B---3--:R-:W-:Y:S01]  /*1b60*/  FADD R29, R29, R12 ;  /* 0x0000000c1d1d7221 */ /* 0x008fe20000000000 */
[----:B------:R-:W-:Y:S01]  /*1b70*/  SEL R10, R11, RZ, !P1 ;  /* 0x000000ff0b0a7207 */ /* 0x000fe20004800000 */
[----:B------:R-:W-:Y:S02]  /*1b80*/  FADD R8, R8, R13 ;  /* 0x0000000d08087221 */ /* 0x000fe40000000000 */
[----:B------:R-:W-:Y:S01]  /*1b90*/  FADD R9, R9, R14 ;  /* 0x0000000e09097221 */ /* 0x000fe20000000000 */
[----:B----4-:R-:W-:Y:S01]  /*1ba0*/  FADD R12, R16, R29 ;  /* 0x0000001d100c7221 */ /* 0x010fe20000000000 */
[----:B------:R-:W-:Y:S01]  /*1bb0*/  FADD R10, R10, R15 ;  /* 0x0000000f0a0a7221 */ /* 0x000fe20000000000 */
[----:B------:R-:W-:Y:S01]  /*1bc0*/  FADD R14, R17, R8 ;  /* 0x00000008110e7221 */ /* 0x000fe20000000000 */
[----:B------:R-:W-:Y:S01]  /*1bd0*/  FADD R18, R18, R9 ;  /* 0x0000000912127221 */ /* 0x000fe20000000000 */
[----:B------:R-:W-:Y:S01]  /*1be0*/  FADD R13, -R3, R12 ;  /* 0x0000000c030d7221 */ /* 0x000fe20000000100 */
[----:B------:R-:W-:Y:S01]  /*1bf0*/  FADD R20, R19, R10 ;  /* 0x0000000a13147221 */ /* 0x000fe20000000000 */
[----:B------:R-:W-:-:S04]  /*1c00*/  IMAD.WIDE R16, R21, 0x4, R22 ;  /* 0x0000000415107825 */ /* 0x000fc800078e0216 */
[C---:B------:R-:W-:Y:S01]  /*1c10*/  FADD R15, -R3.reuse, R14 ;  /* 0x0000000e030f7221 */ /* 0x040fe20000000100 */
[C---:B------:R-:W-:Y:S01]  /*1c20*/  FADD R19, -R3.reuse, R18 ;  /* 0x0000001203137221 */ /* 0x040fe20000000100 */
[----:B------:R-:W-:Y:S01]  /*1c30*/  FADD R21, -R3, R20 ;  /* 0x0000001403157221 */ /* 0x000fe20000000100 */
[C---:B------:R-:W-:Y:S01]  /*1c40*/  FMUL R12, R2.reuse, R13 ;  /* 0x0000000d020c7220 */ /* 0x040fe20000400000 */
[C---:B------:R-:W-:Y:S01]  /*1c50*/  FMUL R13, R2.reuse, R15 ;  /* 0x0000000f020d7220 */ /* 0x040fe20000400000 */
[----:B------:R-:W-:Y:S02]  /*1c60*/  CS2R R8, SRZ ;  /* 0x0000000000087805 */ /* 0x000fe4000001ff00 */
[----:B------:R-:W-:Y:S01]  /*1c70*/  CS2R R10, SRZ ;  /* 0x00000000000a7805 */ /* 0x000fe2000001ff00 */
[C---:B------:R-:W-:Y:S01]  /*1c80*/  FMUL R14, R2.reuse, R19 ;  /* 0x00000013020e7220 */ /* 0x040fe20000400000 */
[----:B------:R-:W-:Y:S01]  /*1c90*/  FMUL R15, R2, R21 ;  /* 0x00000015020f7220 */ /* 0x000fe20000400000 */
[----:B0-----:R-:W-:-:S02]  /*1ca0*/  IMAD.WIDE R18, R26, 0x4, R30 ;  /* 0x000000041a127825 */ /* 0x001fc400078e021e */
[----:B------:R-:W0:Y:S02]  /*1cb0*/  LDC.64 R26, c[0x0][0x218] ;  /* 0x00008600ff1a7b82 */ /* 0x000e240000000a00 */
[----:B------:R-:W-:Y:S04]  /*1cc0*/  @!P1 STG.E.128 desc[UR6][R16.64], R12 ;  /* 0x0000000c10009986 */ /* 0x000fe8000c101d06 */
[----:B------:R-:W2:Y:S01]  /*1cd0*/  @!P2 LDG.E.EF.128 R8, desc[UR6][R18.64] ;  /* 0x000000061208a981 */ /* 0x000ea2000c0e1d00 */
[----:B------:R-:W-:Y:S01]  /*1ce0*/  IADD3 R21, R33, 0x10, RZ ;  /* 0x0000001021157810 */ /* 0x000fe20007ffe0ff */
[----:B------:R-:W-:Y:S03]  /*1cf0*/  BAR.SYNC.DEFER_BLOCKING 0x0 ;  /* 0x0000000000007b1d */ /* 0x000fe60000010000 */
[----:B------:R-:W-:-:S05]  /*1d00*/  IADD3 R21, R21, 0x8, RZ ;  /* 0x0000000815157810 */ /* 0x000fca0007ffe0ff */
[----:B0-----:R-:W-:Y:S01]  /*1d10*/  IMAD.WIDE R26, R21, 0x4, R26 ;  /* 0x00000004151a7825 */ /* 0x001fe200078e021a */
[----:B--2---:R-:W-:Y:S02]  /*1d20*/  SEL R29, R8, RZ, !P2 ;  /* 0x000000ff081d7207 */ /* 0x004fe40005000000 */
        /* <DEDUP_REMOVED lines=337> */
[----:B------:R1:W-:Y:S01]  /*3240*/  STS [R0+0x90], R37 ;  /* 0x0000902500007388 */ /* 0x0003e20000000800 */
[----:B------:R-:W-:Y:S01]  /*3250*/  BAR.SYNC.DEFER_BLOCKING 0x0 ;  /* 0x0000000000007b1d */ /* 0x000fe20000010000 */
[----:B------:R-:W-:-:S07]  /*3260*/  IADD3 R20, R6, 0x5800, RZ ;  /* 0x0000580006147810 */ /* 0x000fce0007ffe0ff */
[----:B0-----:R-:W0:Y:S01]  /*3270*/  LDC.64 R34, c[0x0][0x210] ;  /* 0x00008400ff227b82 */ /* 0x001e220000000a00 */
[----:B------:R2:W3:Y:S04]  /*3280*/  @!P1 LDG.E.EF.128 R8, desc[UR6][R30.64] ;  /* 0x000000061e089981 */ /* 0x0004e8000c0e1d00 */
[----:B------:R-:W4:Y:S01]  /*3290*/  LDG.E.EL.128 R12, desc[UR6][R4.64+0x140] ;  /* 0x00014006040c7981 */ /* 0x000f22000c2e1d00 */
[----:B0-----:R-:W-:-:S03]  /*32a0*/  IMAD.WIDE R20, R20, 0x4, R34 ;  /* 0x0000000414147825 */ /* 0x001fc600078e0222 */
[----:B------:R-:W0:Y:S01]  /*32b0*/  LDS.128 R16, [R28] ;  /* 0x000000001c107984 */ /* 0x000e220000000c00 */
[----:B-1----:R-:W-:Y:S01]  /*32c0*/  IADD3 R37, R33, 0x50, RZ ;  /* 0x0000005021257810 */ /* 0x002fe20007ffe0ff */
[----:B--2---:R-:W1:Y:S01]  /*32d0*/  LDC.64 R30, c[0x0][0x218] ;  /* 0x00008600ff1e7b82 */ /* 0x004e620000000a00 */
[----:B---3--:R-:W-:Y:S02]  /*32e0*/  SEL R8, R8, RZ, !P1 ;  /* 0x000000ff08087207 */ /* 0x008fe40004800000 */
[----:B------:R-:W-:Y:S02]  /*32f0*/  SEL R6, R9, RZ, !P1 ;  /* 0x000000ff09067207 */ /* 0x000fe40004800000 */
[----:B------:R-:W-:Y:S02]  /*3300*/  SEL R9, R10, RZ, !P1 ;  /* 0x000000ff0a097207 */ /* 0x000fe40004800000 */
[----:B------:R-:W-:Y:S01]  /*3310*/  SEL R10, R11, RZ, !P1 ;  /* 0x000000ff0b0a7207 */ /* 0x000fe20004800000 */
[----:B----4-:R-:W-:Y:S01]  /*3320*/  FADD R11, R8, R12 ;  /* 0x0000000c080b7221 */ /* 0x010fe20000000000 */
[----:B------:R-:W-:Y:S01]  /*3330*/  FADD R6, R6, R13 ;  /* 0x0000000d06067221 */ /* 0x000fe20000000000 */
[----:B------:R-:W-:Y:S01]  /*3340*/  FADD R9, R9, R14 ;  /* 0x0000000e09097221 */ /* 0x000fe20000000000 */
[----:B------:R-:W-:Y:S01]  /*3350*/  CS2R R12, SRZ ;  /* 0x00000000000c7805 */ /* 0x000fe2000001ff00 */
[----:B------:R-:W-:Y:S01]  /*3360*/  FADD R10, R10, R15 ;  /* 0x0000000f0a0a7221 */ /* 0x000fe20000000000 */
[----:B0-----:R-:W-:Y:S01]  /*3370*/  FADD R8, R16, R11 ;  /* 0x0000000b10087221 */ /* 0x001fe20000000000 */
[----:B------:R-:W-:Y:S01]  /*3380*/  FADD R6, R17, R6 ;  /* 0x0000000611067221 */ /* 0x000fe20000000000 */
[----:B------:R-:W-:Y:S01]  /*3390*/  FADD R18, R18, R9 ;  /* 0x0000000912127221 */ /* 0x000fe20000000000 */
[----:B------:R-:W-:Y:S01]  /*33a0*/  FADD R10, R19, R10 ;  /* 0x0000000a130a7221 */ /* 0x000fe20000000000 */
[C---:B------:R-:W-:Y:S01]  /*33b0*/  FADD R9, -R3.reuse, R8 ;  /* 0x0000000803097221 */ /* 0x040fe20000000100 */
[C---:B------:R-:W-:Y:S01]  /*33c0*/  FADD R11, -R3.reuse, R6 ;  /* 0x00000006030b7221 */ /* 0x040fe20000000100 */
[C---:B------:R-:W-:Y:S01]  /*33d0*/  FADD R15, -R3.reuse, R18 ;  /* 0x00000012030f7221 */ /* 0x040fe20000000100 */
[----:B------:R-:W-:Y:S01]  /*33e0*/  FADD R19, -R3, R10 ;  /* 0x0000000a03137221 */ /* 0x000fe20000000100 */
[C---:B------:R-:W-:Y:S01]  /*33f0*/  FMUL R8, R2.reuse, R9 ;  /* 0x0000000902087220 */ /* 0x040fe20000400000 */
[C---:B------:R-:W-:Y:S01]  /*3400*/  FMUL R9, R2.reuse, R11 ;  /* 0x0000000b02097220 */ /* 0x040fe20000400000 */
[----:B------:R-:W-:Y:S01]  /*3410*/  FMUL R10, R2, R15 ;  /* 0x0000000f020a7220 */ /* 0x000fe20000400000 */
[----:B------:R-:W-:-:S04]  /*3420*/  IMAD.WIDE R16, R27, 0x4, R22 ;  /* 0x000000041b107825 */ /* 0x000fc800078e0216 */
[----:B------:R-:W-:Y:S01]  /*3430*/  FMUL R11, R2, R19 ;  /* 0x00000013020b7220 */ /* 0x000fe20000400000 */
[----:B------:R-:W-:-:S04]  /*3440*/  CS2R R14, SRZ ;  /* 0x00000000000e7805 */ /* 0x000fc8000001ff00 */
[----:B------:R0:W-:Y:S04]  /*3450*/  @!P1 STG.E.128 desc[UR6][R16.64], R8 ;  /* 0x0000000810009986 */ /* 0x0001e8000c101d06 */
[----:B------:R-:W2:Y:S01]  /*3460*/  @!P2 LDG.E.EF.128 R12, desc[UR6][R20.64] ;  /* 0x00000006140ca981 */ /* 0x000ea2000c0e1d00 */
[----:B------:R-:W-:Y:S02]  /*3470*/  IADD3 R37, R37, 0x8, RZ ;  /* 0x0000000825257810 */ /* 0x000fe40007ffe0ff */
[----:B0-----:R-:W-:Y:S02]  /*3480*/  CS2R R8, SRZ ;  /* 0x0000000000087805 */ /* 0x001fe4000001ff00 */
[----:B------:R-:W-:Y:S01]  /*3490*/  CS2R R10, SRZ ;  /* 0x00000000000a7805 */ /* 0x000fe2000001ff00 */
[----:B-1----:R-:W-:Y:S01]  /*34a0*/  IMAD.WIDE R16, R37, 0x4, R30 ;  /* 0x0000000425107825 */ /* 0x002fe200078e021e */
[----:B------:R-:W-:Y:S01]  /*34b0*/  BAR.SYNC.DEFER_BLOCKING 0x0 ;  /* 0x0000000000007b1d */ /* 0x000fe20000010000 */
[----:B--2---:R-:W-:-:S02]  /*34c0*/  SEL R19, R12, RZ, !P2 ;  /* 0x000000ff0c137207 */ /* 0x004fc40005000000 */
[----:B------:R-:W-:Y:S02]  /*34d0*/  SEL R27, R13, RZ, !P2 ;  /* 0x000000ff0d1b7207 */ /* 0x000fe40005000000 */
[----:B------:R-:W-:Y:S01]  /*34e0*/  SEL R33, R14, RZ, !P2 ;  /* 0x000000ff0e217207 */ /* 0x000fe20005000000 */
[----:B------:R0:W-:Y:S01]  /*34f0*/  STS [R0], R19 ;  /* 0x0000001300007388 */ /* 0x0001e20000000800 */
[----:B------:R-:W-:-:S03]  /*3500*/  SEL R35, R15, RZ, !P2 ;  /* 0x000000ff0f237207 */ /* 0x000fc60005000000 */
[----:B------:R-:W-:Y:S04]  /*3510*/  STS [R0+0x30], R27 ;  /* 0x0000301b00007388 */ /* 0x000fe80000000800 */
[----:B------:R-:W-:Y:S04]  /*3520*/  STS [R0+0x60], R33 ;  /* 0x0000602100007388 */ /* 0x000fe80000000800 */
[----:B------:R-:W-:Y:S01]  /*3530*/  STS [R0+0x90], R35 ;  /* 0x0000902300007388 */ /* 0x000fe20000000800 */
[----:B------:R-:W-:Y:S06]  /*3540*/  BAR.SYNC.DEFER_BLOCKING 0x0 ;  /* 0x0000000000007b1d */ /* 0x000fec0000010000 */
[----:B------:R-:W0:Y:S04]  /*3550*/  @!P1 LDG.E.EF.128 R8, desc[UR6][R16.64] ;  /* 0x0000000610089981 */ /* 0x000e28000c0e1d00 */
[----:B------:R-:W2:Y:S01]  /*3560*/  LDG.E.EL.128 R12, desc[UR6][R4.64+0x160] ;  /* 0x00016006040c7981 */ /* 0x000ea2000c2e1d00 */
[----:B------:R-:W-:Y:S01]  /*3570*/  LOP3.LUT R6, R36, 0x3f, R25, 0xf8, !PT ;  /* 0x0000003f24067812 */ /* 0x000fe200078ef819 */
[----:B------:R-:W-:Y:S01]  /*3580*/  IMAD.WIDE R22, R37, 0x4, R22 ;  /* 0x0000000425167825 */ /* 0x000fe200078e0216 */
[----:B------:R-:W-:Y:S01]  /*3590*/  LOP3.LUT P0, RZ, R25, 0x40, RZ, 0xc0, !PT ;  /* 0x0000004019ff7812 */ /* 0x000fe2000780c0ff */
[----:B------:R-:W1:Y:S02]  /*35a0*/  LDS.128 R28, [R28] ;  /* 0x000000001c1c7984 */ /* 0x000e640000000c00 */
[----:B------:R-:W-:Y:S01]  /*35b0*/  FFMA R24, R7, R24, 9.9999999747524270788e-07 ;  /* 0x358637bd07187423 */ /* 0x000fe20000000018 */
[----:B------:R-:W-:-:S02]  /*35c0*/  ISETP.LT.AND P0, PT, R6, 0x400, !P0 ;  /* 0x000004000600780c */ /* 0x000fc40004701270 */
[----:B0-----:R-:W-:Y:S02]  /*35d0*/  SEL R19, R8, RZ, !P1 ;  /* 0x000000ff08137207 */ /* 0x001fe40004800000 */
[----:B------:R-:W-:Y:S02]  /*35e0*/  SEL R8, R9, RZ, !P1 ;  /* 0x000000ff09087207 */ /* 0x000fe40004800000 */
[----:B------:R-:W-:Y:S01]  /*35f0*/  SEL R9, R10, RZ, !P1 ;  /* 0x000000ff0a097207 */ /* 0x000fe20004800000 */
[----:B--2---:R-:W-:Y:S01]  /*3600*/  FADD R19, R19, R12 ;  /* 0x0000000c13137221 */ /* 0x004fe20000000000 */
        /* <DEDUP_REMOVED lines=13> */
[C---:B------:R-:W-:Y:S01]  /*36e0*/  FMUL R9, R2.reuse, R9 ;  /* 0x0000000902097220 */ /* 0x040fe20000400000 */
[----:B------:R-:W-:-:S02]  /*36f0*/  FMUL R10, R2, R11 ;  /* 0x0000000b020a7220 */ /* 0x000fc40000400000 */
[----:B------:R-:W-:Y:S02]  /*3700*/  FMUL R11, R2, R3 ;  /* 0x00000003020b7220 */ /* 0x000fe40000400000 */
[----:B------:R-:W0:Y:S03]  /*3710*/  LDC.64 R2, c[0x0][0x230] ;  /* 0x00008c00ff027b82 */ /* 0x000e260000000a00 */
[----:B------:R1:W-:Y:S01]  /*3720*/  @!P1 STG.E.128 desc[UR6][R22.64], R8 ;  /* 0x0000000816009986 */ /* 0x0003e2000c101d06 */
[----:B------:R-:W-:Y:S05]  /*3730*/  @!P0 EXIT ;  /* 0x000000000000894d */ /* 0x000fea0003800000 */
[----:B------:R-:W1:Y:S01]  /*3740*/  MUFU.RSQ R24, R24 ;  /* 0x0000001800187308 */ /* 0x000e620000001400 */
[----:B0-----:R-:W-:-:S04]  /*3750*/  IMAD.WIDE R6, R6, 0x4, R2 ;  /* 0x0000000406067825 */ /* 0x001fc800078e0202 */
[----:B-1----:R-:W-:-:S05]  /*3760*/  FMUL R3, R24, 0.010416666977107524872 ;  /* 0x3c2aaaab18037820 */ /* 0x002fca0000400000 */
[----:B------:R-:W-:Y:S01]  /*3770*/  STG.E desc[UR6][R6.64], R3 ;  /* 0x0000000306007986 */ /* 0x000fe2000c101906 */
[----:B------:R-:W-:Y:S05]  /*3780*/  EXIT ;  /* 0x000000000000794d */ /* 0x000fea0003800000 */
.L_x_1:
[----:B------:R-:W-:-:S00]  /*3790*/  BRA `(.L_x_1) ;  /* 0xfffffffc00fc7947 */ /* 0x000fc0000383ffff */
[----:B------:R-:W-:-:S00]  /*37a0*/  NOP ;  /* 0x0000000000007918 */ /* 0x000fc00000000000 */
        /* <DEDUP_REMOVED lines=13> */
.L_x_2:


//--------------------- .nv.global.init           --------------------------
	.section	.nv.global.init,"aw",@progbits
.nv.global.init:
	.type		_$_str,@object
	.size		_$_str,(.L_0 - _$_str)
_$_str:
        /*0000*/ 	.byte	0x5f, 0x5f, 0x43, 0x55, 0x44, 0x41, 0x5f, 0x46, 0x54, 0x5a, 0x00
.L_0:


//--------------------- .nv.shared.triton_red_fused_add_native_layer_norm_native_layer_norm_backward_11 --------------------------
	.section	.nv.shared.triton_red_fused_add_native_layer_norm_native_layer_norm_backward_11,"aw",@nobits
	.sectionflags	@""
	.align	16
	.zero		1024


//--------------------- .nv.constant0.triton_red_fused_add_native_layer_norm_native_layer_norm_backward_11 --------------------------
	.section	.nv.constant0.triton_red_fused_add_native_layer_norm_native_layer_norm_backward_11,"a",@progbits
	.sectionflags	@""
	.align	4
.nv.constant0.triton_red_fused_add_native_layer_norm_native_layer_norm_backward_11:
	.zero		576
